	.target	sm_90a

	.elftype	@"ET_EXEC"


//--------------------- .note.nv.tkinfo           --------------------------
	.section	.note.nv.tkinfo,"",@"SHT_NOTE"
	.sectionflags	@"SHF_NOTE_NV_TKINFO"
	.tkinfo
        /*0018*/ 	.word	0x00000002
        /*0030*/ 	.string	""
        /*0030*/ 	.string	"ptxas"
        /*0030*/ 	.string	"Cuda compilation tools, release 13.0, V13.0.88"
        /*0030*/ 	.string	"Build cuda_13.0.r13.0/compiler.36424714_0"
        /*0030*/ 	.string	"-arch sm_90a -m 64 "



//--------------------- .note.nv.cuinfo           --------------------------
	.section	.note.nv.cuinfo,"",@"SHT_NOTE"
	.sectionflags	@"SHF_NOTE_NV_CUINFO"
        /*0018*/ 	.short	0x0002
        /*001a*/ 	.short	0x005a
        /*001c*/ 	.short	0x0082
	.zero		2


//--------------------- .nv.info                  --------------------------
	.section	.nv.info,"",@"SHT_CUDA_INFO"
	.align	4


	//----- nvinfo : EIATTR_REGCOUNT
	.align		4
        /*0000*/ 	.byte	0x04, 0x2f
        /*0002*/ 	.short	(.L_15 - .L_14)
	.align		4
.L_14:
        /*0004*/ 	.word	index@(_ZN7cutlass13device_kernelINS_4gemm6kernel13GemmUniversalIN4cute5tupleIJiiiiEEENS1_10collective13CollectiveMmaINS1_34MainloopSm90TmaGmmaWarpSpecializedILi6ENS5_IJNS4_1CILi1EEESB_SB_EEENS1_32KernelTmaWarpSpecializedPingpongEEENS5_IJNSA_ILi64EEENSA_ILi512EEESF_EEEaNS5_IJlSB_lEEEaSI_NS4_8TiledMMAINS4_8MMA_AtomIJNS4_4SM904GMMA27MMA_64x256x32_S32S8S8_SS_TNEEEENS4_6LayoutISC_NS5_IJNSA_ILi0EEESQ_SQ_EEEEENS5_IJNS4_10UnderscoreEST_ST_EEEEENS4_13SM90_TMA_LOADENS4_14ComposedLayoutINS4_7SwizzleILi2ELi4ELi3EEENS4_18smem_ptr_flag_bitsILi8EEENSP_INS5_IJNSA_ILi8EEESF_EEENS5_IJSF_SB_EEEEEEEvNS4_8identityESW_S16_vS17_EENS_8epilogue10collective6detail29Sm90TmaWarpSpecializedAdapterINS1A_15DefaultEpilogueIaSI_SI_NS19_6thread17LinearCombinationIaLi1EiiLNS1E_9ScaleType4KindE0ELNS_15FloatRoundStyleE2EaEENS1_15EpilogueDefaultEEEEEvvEEEEvNT_6ParamsE)
        /*0008*/ 	.word	0x000000a8


	//----- nvinfo : EIATTR_FRAME_SIZE
	.align		4
.L_15:
        /*000c*/ 	.byte	0x04, 0x11
        /*000e*/ 	.short	(.L_17 - .L_16)
	.align		4
.L_16:
        /*0010*/ 	.word	index@(_ZN7cutlass13device_kernelINS_4gemm6kernel13GemmUniversalIN4cute5tupleIJiiiiEEENS1_10collective13CollectiveMmaINS1_34MainloopSm90TmaGmmaWarpSpecializedILi6ENS5_IJNS4_1CILi1EEESB_SB_EEENS1_32KernelTmaWarpSpecializedPingpongEEENS5_IJNSA_ILi64EEENSA_ILi512EEESF_EEEaNS5_IJlSB_lEEEaSI_NS4_8TiledMMAINS4_8MMA_AtomIJNS4_4SM904GMMA27MMA_64x256x32_S32S8S8_SS_TNEEEENS4_6LayoutISC_NS5_IJNSA_ILi0EEESQ_SQ_EEEEENS5_IJNS4_10UnderscoreEST_ST_EEEEENS4_13SM90_TMA_LOADENS4_14ComposedLayoutINS4_7SwizzleILi2ELi4ELi3EEENS4_18smem_ptr_flag_bitsILi8EEENSP_INS5_IJNSA_ILi8EEESF_EEENS5_IJSF_SB_EEEEEEEvNS4_8identityESW_S16_vS17_EENS_8epilogue10collective6detail29Sm90TmaWarpSpecializedAdapterINS1A_15DefaultEpilogueIaSI_SI_NS19_6thread17LinearCombinationIaLi1EiiLNS1E_9ScaleType4KindE0ELNS_15FloatRoundStyleE2EaEENS1_15EpilogueDefaultEEEEEvvEEEEvNT_6ParamsE)
        /*0014*/ 	.word	0x000004d0


	//----- nvinfo : EIATTR_MIN_STACK_SIZE
	.align		4
.L_17:
        /*0018*/ 	.byte	0x04, 0x12
        /*001a*/ 	.short	(.L_19 - .L_18)
	.align		4
.L_18:
        /*001c*/ 	.word	index@(_ZN7cutlass13device_kernelINS_4gemm6kernel13GemmUniversalIN4cute5tupleIJiiiiEEENS1_10collective13CollectiveMmaINS1_34MainloopSm90TmaGmmaWarpSpecializedILi6ENS5_IJNS4_1CILi1EEESB_SB_EEENS1_32KernelTmaWarpSpecializedPingpongEEENS5_IJNSA_ILi64EEENSA_ILi512EEESF_EEEaNS5_IJlSB_lEEEaSI_NS4_8TiledMMAINS4_8MMA_AtomIJNS4_4SM904GMMA27MMA_64x256x32_S32S8S8_SS_TNEEEENS4_6LayoutISC_NS5_IJNSA_ILi0EEESQ_SQ_EEEEENS5_IJNS4_10UnderscoreEST_ST_EEEEENS4_13SM90_TMA_LOADENS4_14ComposedLayoutINS4_7SwizzleILi2ELi4ELi3EEENS4_18smem_ptr_flag_bitsILi8EEENSP_INS5_IJNSA_ILi8EEESF_EEENS5_IJSF_SB_EEEEEEEvNS4_8identityESW_S16_vS17_EENS_8epilogue10collective6detail29Sm90TmaWarpSpecializedAdapterINS1A_15DefaultEpilogueIaSI_SI_NS19_6thread17LinearCombinationIaLi1EiiLNS1E_9ScaleType4KindE0ELNS_15FloatRoundStyleE2EaEENS1_15EpilogueDefaultEEEEEvvEEEEvNT_6ParamsE)
        /*0020*/ 	.word	0x000004d0
.L_19:


//--------------------- .nv.compat                --------------------------
	.section	.nv.compat,"",@"SHT_CUDA_COMPAT_INFO"
	.align	4
        /*0000*/ 	.byte	0x02, 0x09, 0x01, 0x00, 0x02, 0x02, 0x04, 0x00, 0x02, 0x05, 0x05, 0x00, 0x03, 0x07, 0x01, 0x01
        /*0010*/ 	.byte	0x02, 0x03, 0x01, 0x00, 0x02, 0x06, 0x01, 0x00, 0x04, 0x0b, 0x08, 0x00, 0x00, 0x00, 0x00, 0x00
        /*0020*/ 	.byte	0x00, 0x00, 0x00, 0x00


//--------------------- .nv.info._ZN7cutlass13device_kernelINS_4gemm6kernel13GemmUniversalIN4cute5tupleIJiiiiEEENS1_10collective13CollectiveMmaINS1_34MainloopSm90TmaGmmaWarpSpecializedILi6ENS5_IJNS4_1CILi1EEESB_SB_EEENS1_32KernelTmaWarpSpecializedPingpongEEENS5_IJNSA_ILi64EEENSA_ILi512EEESF_EEEaNS5_IJlSB_lEEEaSI_NS4_8TiledMMAINS4_8MMA_AtomIJNS4_4SM904GMMA27MMA_64x256x32_S32S8S8_SS_TNEEEENS4_6LayoutISC_NS5_IJNSA_ILi0EEESQ_SQ_EEEEENS5_IJNS4_10UnderscoreEST_ST_EEEEENS4_13SM90_TMA_LOADENS4_14ComposedLayoutINS4_7SwizzleILi2ELi4ELi3EEENS4_18smem_ptr_flag_bitsILi8EEENSP_INS5_IJNSA_ILi8EEESF_EEENS5_IJSF_SB_EEEEEEEvNS4_8identityESW_S16_vS17_EENS_8epilogue10collective6detail29Sm90TmaWarpSpecializedAdapterINS1A_15DefaultEpilogueIaSI_SI_NS19_6thread17LinearCombinationIaLi1EiiLNS1E_9ScaleType4KindE0ELNS_15FloatRoundStyleE2EaEENS1_15EpilogueDefaultEEEEEvvEEEEvNT_6ParamsE --------------------------
	.section	.nv.info._ZN7cutlass13device_kernelINS_4gemm6kernel13GemmUniversalIN4cute5tupleIJiiiiEEENS1_10collective13CollectiveMmaINS1_34MainloopSm90TmaGmmaWarpSpecializedILi6ENS5_IJNS4_1CILi1EEESB_SB_EEENS1_32KernelTmaWarpSpecializedPingpongEEENS5_IJNSA_ILi64EEENSA_ILi512EEESF_EEEaNS5_IJlSB_lEEEaSI_NS4_8TiledMMAINS4_8MMA_AtomIJNS4_4SM904GMMA27MMA_64x256x32_S32S8S8_SS_TNEEEENS4_6LayoutISC_NS5_IJNSA_ILi0EEESQ_SQ_EEEEENS5_IJNS4_10UnderscoreEST_ST_EEEEENS4_13SM90_TMA_LOADENS4_14ComposedLayoutINS4_7SwizzleILi2ELi4ELi3EEENS4_18smem_ptr_flag_bitsILi8EEENSP_INS5_IJNSA_ILi8EEESF_EEENS5_IJSF_SB_EEEEEEEvNS4_8identityESW_S16_vS17_EENS_8epilogue10collective6detail29Sm90TmaWarpSpecializedAdapterINS1A_15DefaultEpilogueIaSI_SI_NS19_6thread17LinearCombinationIaLi1EiiLNS1E_9ScaleType4KindE0ELNS_15FloatRoundStyleE2EaEENS1_15EpilogueDefaultEEEEEvvEEEEvNT_6ParamsE,"",@"SHT_CUDA_INFO"
	.sectionflags	@""
	.align	4


	//----- nvinfo : EIATTR_CUDA_API_VERSION
	.align		4
        /*0000*/ 	.byte	0x04, 0x37
        /*0002*/ 	.short	(.L_21 - .L_20)
.L_20:
        /*0004*/ 	.word	0x00000082


	//----- nvinfo : EIATTR_KPARAM_INFO
	.align		4
.L_21:
        /*0008*/ 	.byte	0x04, 0x17
        /*000a*/ 	.short	(.L_23 - .L_22)
.L_22:
        /*000c*/ 	.word	0x00000000
        /*0010*/ 	.short	0x0000
        /*0012*/ 	.short	0x0070
        /*0014*/ 	.byte	0x00, 0xf0, 0x01, 0x10


	//----- nvinfo : EIATTR_SPARSE_MMA_MASK
	.align		4
.L_23:
        /*0018*/ 	.byte	0x03, 0x50
        /*001a*/ 	.short	0x0000


	//----- nvinfo : EIATTR_MAXREG_COUNT
	.align		4
        /*001c*/ 	.byte	0x03, 0x1b
        /*001e*/ 	.short	0x00a8


	//----- nvinfo : EIATTR_NUM_BARRIERS
	.align		4
        /*0020*/ 	.byte	0x02, 0x4c
        /*0022*/ 	.byte	0x01
	.zero		1


	//----- nvinfo : EIATTR_EXTERNS
	.align		4
        /*0024*/ 	.byte	0x04, 0x0f
        /*0026*/ 	.short	(.L_25 - .L_24)


	//   ....[0]....
	.align		4
.L_24:
        /*0028*/ 	.word	index@(__assertfail)


	//----- nvinfo : EIATTR_ANNOTATIONS
	.align		4
.L_25:
        /*002c*/ 	.byte	0x04, 0x55
        /*002e*/ 	.short	(.L_27 - .L_26)


	//   ....[0]....
.L_26:
        /*0030*/ 	.word	0x00000001
        /*0034*/ 	.byte	0x70, 0x0b, 0x00, 0x00, 0x01, 0x00, 0x00, 0x00, 0xa0, 0x0b, 0x00, 0x00, 0x01, 0x00, 0x00, 0x00
        /* <DEDUP_REMOVED lines=395> */
        /*18f4*/ 	.byte	0x90, 0x48, 0x01, 0x00


	//----- nvinfo : EIATTR_MERCURY_ISA_VERSION
	.align		4
.L_27:
        /*18f8*/ 	.byte	0x03, 0x5f
        /*18fa*/ 	.short	0x0101


	//----- nvinfo : EIATTR_INT_WARP_WIDE_INSTR_OFFSETS
	.align		4
        /*18fc*/ 	.byte	0x04, 0x31
        /*18fe*/ 	.short	(.L_29 - .L_28)


	//   ....[0]....
.L_28:
        /*1900*/ 	.word	0x000004e0


	//   ....[1]....
        /*1904*/ 	.word	0x000004f0


	//   ....[2]....
        /*1908*/ 	.word	0x00000560


	//   ....[3]....
        /*190c*/ 	.word	0x00000570


	//   ....[4]....
        /*1910*/ 	.word	0x00000580


	//   ....[5]....
        /*1914*/ 	.word	0x000005a0


	//   ....[6]....
        /*1918*/ 	.word	0x00000600


	//   ....[7]....
        /*191c*/ 	.word	0x00000620


	//----- nvinfo : EIATTR_COOP_GROUP_MASK_REGIDS
	.align		4
.L_29:
        /*1920*/ 	.byte	0x04, 0x29
        /*1922*/ 	.short	(.L_31 - .L_30)


	//   ....[0]....
.L_30:
        /*1924*/ 	.word	0xffffffff


	//   ....[1]....
        /*1928*/ 	.word	0xffffffff


	//   ....[2]....
        /*192c*/ 	.word	0xffffffff


	//   ....[3]....
        /*1930*/ 	.word	0xffffffff


	//   ....[4]....
        /*1934*/ 	.word	0xffffffff


	//   ....[5]....
        /*1938*/ 	.word	0xffffffff


	//----- nvinfo : EIATTR_COOP_GROUP_INSTR_OFFSETS
	.align		4
.L_31:
        /*193c*/ 	.byte	0x04, 0x28
        /*193e*/ 	.short	(.L_33 - .L_32)


	//   ....[0]....
.L_32:
        /*1940*/ 	.word	0x00000060


	//   ....[1]....
        /*1944*/ 	.word	0x00000090


	//   ....[2]....
        /*1948*/ 	.word	0x00000190


	//   ....[3]....
        /*194c*/ 	.word	0x000003e0


	//   ....[4]....
        /*1950*/ 	.word	0x00000420


	//   ....[5]....
        /*1954*/ 	.word	0x00000460


	//----- nvinfo : EIATTR_REG_RECONFIG
	.align		4
.L_33:
        /*1958*/ 	.byte	0x01, 0x54
	.zero		2


	//----- nvinfo : EIATTR_SYSCALL_OFFSETS
	.align		4
        /*195c*/ 	.byte	0x04, 0x46
        /*195e*/ 	.short	(.L_35 - .L_34)


	//   ....[0]....
.L_34:
        /*1960*/ 	.word	0x000016a0


	//----- nvinfo : EIATTR_MBARRIER_INSTR_OFFSETS
	.align		4
.L_35:
        /*1964*/ 	.byte	0x04, 0x39
        /*1966*/ 	.short	(.L_37 - .L_36)


	//   ....[0]....
.L_36:
        /*1968*/ 	.word	0x00000310
        /*196c*/ 	.word	0x000000ff
        /*1970*/ 	.word	0x00000000
        /*1974*/ 	.short	0x0100
        /*1976*/ 	.byte	0x05
	.zero		1


	//   ....[1]....
        /*1978*/ 	.word	0x00000320
        /*197c*/ 	.word	0x000000ff
        /*1980*/ 	.word	0x00000030
        /*1984*/ 	.short	0x0100
        /*1986*/ 	.byte	0x05
	.zero		1


	//   ....[2]....
        /*1988*/ 	.word	0x00000330
        /*198c*/ 	.word	0x000000ff
        /*1990*/ 	.word	0x00000008
        /*1994*/ 	.short	0x0100
        /*1996*/ 	.byte	0x05
	.zero		1


	//   ....[3]....
        /*1998*/ 	.word	0x00000340
        /*199c*/ 	.word	0x000000ff
        /*19a0*/ 	.word	0x00000038
        /*19a4*/ 	.short	0x0100
        /*19a6*/ 	.byte	0x05
	.zero		1


	//   ....[4]....
        /*19a8*/ 	.word	0x00000350
        /*19ac*/ 	.word	0x000000ff
        /*19b0*/ 	.word	0x00000010
        /*19b4*/ 	.short	0x0100
        /*19b6*/ 	.byte	0x05
	.zero		1


	//   ....[5]....
        /*19b8*/ 	.word	0x00000360
        /*19bc*/ 	.word	0x000000ff
        /*19c0*/ 	.word	0x00000040
        /*19c4*/ 	.short	0x0100
        /*19c6*/ 	.byte	0x05
	.zero		1


	//   ....[6]....
        /*19c8*/ 	.word	0x00000370
        /*19cc*/ 	.word	0x000000ff
        /*19d0*/ 	.word	0x00000018
        /*19d4*/ 	.short	0x0100
        /*19d6*/ 	.byte	0x05
	.zero		1


	//   ....[7]....
        /*19d8*/ 	.word	0x00000380
        /*19dc*/ 	.word	0x000000ff
        /*19e0*/ 	.word	0x00000048
        /*19e4*/ 	.short	0x0100
        /*19e6*/ 	.byte	0x05
	.zero		1


	//   ....[8]....
        /*19e8*/ 	.word	0x00000390
        /*19ec*/ 	.word	0x000000ff
        /*19f0*/ 	.word	0x00000020
        /*19f4*/ 	.short	0x0100
        /*19f6*/ 	.byte	0x05
	.zero		1


	//   ....[9]....
        /*19f8*/ 	.word	0x000003a0
        /*19fc*/ 	.word	0x000000ff
        /*1a00*/ 	.word	0x00000050
        /*1a04*/ 	.short	0x0100
        /*1a06*/ 	.byte	0x05
	.zero		1


	//   ....[10]....
        /*1a08*/ 	.word	0x000003b0
        /*1a0c*/ 	.word	0x000000ff
        /*1a10*/ 	.word	0x00000028
        /*1a14*/ 	.short	0x0100
        /*1a16*/ 	.byte	0x05
	.zero		1


	//   ....[11]....
        /*1a18*/ 	.word	0x000003c0
        /*1a1c*/ 	.word	0x000000ff
        /*1a20*/ 	.word	0x00000058
        /*1a24*/ 	.short	0x0100
        /*1a26*/ 	.byte	0x05
	.zero		1


	//   ....[12]....
        /*1a28*/ 	.word	0x00000640
        /*1a2c*/ 	.word	0x000000ff
        /*1a30*/ 	.word	0x00000090
        /*1a34*/ 	.short	0x0100
        /*1a36*/ 	.byte	0x05
	.zero		1


	//   ....[13]....
        /*1a38*/ 	.word	0x00000650
        /*1a3c*/ 	.word	0x000000ff
        /*1a40*/ 	.word	0x00000098
        /*1a44*/ 	.short	0x0100
        /*1a46*/ 	.byte	0x05
	.zero		1


	//   ....[14]....
        /*1a48*/ 	.word	0x000006a0
        /*1a4c*/ 	.word	0x000000ff
        /*1a50*/ 	.word	0x00000070
        /*1a54*/ 	.short	0x0100
        /*1a56*/ 	.byte	0x0a
	.zero		1


	//   ....[15]....
        /*1a58*/ 	.word	0x000006c0
        /*1a5c*/ 	.word	0x000000ff
        /*1a60*/ 	.word	0x00000078
        /*1a64*/ 	.short	0x0100
        /*1a66*/ 	.byte	0x0a
	.zero		1


	//   ....[16]....
        /*1a68*/ 	.word	0x000006d0
        /*1a6c*/ 	.word	0x000000ff
        /*1a70*/ 	.word	0x00000080
        /*1a74*/ 	.short	0x0100
        /*1a76*/ 	.byte	0x0a
	.zero		1


	//   ....[17]....
        /*1a78*/ 	.word	0x000006e0
        /*1a7c*/ 	.word	0x000000ff
        /*1a80*/ 	.word	0x00000088
        /*1a84*/ 	.short	0x0100
        /*1a86*/ 	.byte	0x0a
	.zero		1


	//   ....[18]....
        /*1a88*/ 	.word	0x00001580
        /*1a8c*/ 	.word	0x00000016
        /*1a90*/ 	.word	0x00000000
        /*1a94*/ 	.short	0x010a
        /*1a96*/ 	.byte	0x29
	.zero		1


	//   ....[19]....
        /*1a98*/ 	.word	0x00001740
        /*1a9c*/ 	.word	0x00000003
        /*1aa0*/ 	.word	0x00000000
        /*1aa4*/ 	.short	0x010a
        /*1aa6*/ 	.byte	0x3f
	.zero		1


	//   ....[20]....
        /*1aa8*/ 	.word	0x000017a0
        /*1aac*/ 	.word	0x00000003
        /*1ab0*/ 	.word	0x00000000
        /*1ab4*/ 	.short	0x010a
        /*1ab6*/ 	.byte	0x3f
	.zero		1


	//   ....[21]....
        /*1ab8*/ 	.word	0x00002cf0
        /*1abc*/ 	.word	0x000000ff
        /*1ac0*/ 	.word	0x00000000
        /*1ac4*/ 	.short	0x010a
        /*1ac6*/ 	.byte	0x04
	.zero		1


	//   ....[22]....
        /*1ac8*/ 	.word	0x00002d30
        /*1acc*/ 	.word	0x000000ff
        /*1ad0*/ 	.word	0x00000000
        /*1ad4*/ 	.short	0x010a
        /*1ad6*/ 	.byte	0x04
	.zero		1


	//   ....[23]....
        /*1ad8*/ 	.word	0x00004d60
        /*1adc*/ 	.word	0x000000ff
        /*1ae0*/ 	.word	0x00000000
        /*1ae4*/ 	.short	0x0101
        /*1ae6*/ 	.byte	0x04
	.zero		1


	//   ....[24]....
        /*1ae8*/ 	.word	0x00004e70
        /*1aec*/ 	.word	0x00000000
        /*1af0*/ 	.word	0x00000000
        /*1af4*/ 	.short	0x0101
        /*1af6*/ 	.byte	0x2b
	.zero		1


	//   ....[25]....
        /*1af8*/ 	.word	0x00004f40
        /*1afc*/ 	.word	0x000000ff
        /*1b00*/ 	.word	0x00000000
        /*1b04*/ 	.short	0x0101
        /*1b06*/ 	.byte	0x06
	.zero		1


	//   ....[26]....
        /*1b08*/ 	.word	0x00004fd0
        /*1b0c*/ 	.word	0x00000016
        /*1b10*/ 	.word	0x00000010
        /*1b14*/ 	.short	0x010a
        /*1b16*/ 	.byte	0x29
	.zero		1


	//   ....[27]....
        /*1b18*/ 	.word	0x00013450
        /*1b1c*/ 	.word	0x00000003
        /*1b20*/ 	.word	0x00000000
        /*1b24*/ 	.short	0x0101
        /*1b26*/ 	.byte	0x2b
	.zero		1


	//   ....[28]....
        /*1b28*/ 	.word	0x00013e50
        /*1b2c*/ 	.word	0x0000000a
        /*1b30*/ 	.word	0x00000030
        /*1b34*/ 	.short	0x010a
        /*1b36*/ 	.byte	0x3f
	.zero		1


	//   ....[29]....
        /*1b38*/ 	.word	0x000141d0
        /*1b3c*/ 	.word	0x00000002
        /*1b40*/ 	.word	0x00000098
        /*1b44*/ 	.short	0x0101
        /*1b46*/ 	.byte	0x3f
	.zero		1


	//   ....[30]....
        /*1b48*/ 	.word	0x000149e0
        /*1b4c*/ 	.word	0x00000005
        /*1b50*/ 	.word	0x00000000
        /*1b54*/ 	.short	0x010a
        /*1b56*/ 	.byte	0x3f
	.zero		1


	//   ....[31]....
        /*1b58*/ 	.word	0x00014a70
        /*1b5c*/ 	.word	0x00000007
        /*1b60*/ 	.word	0x00000000
        /*1b64*/ 	.short	0x010a
        /*1b66*/ 	.byte	0x3f
	.zero		1


	//   ....[32]....
        /*1b68*/ 	.word	0x00014b00
        /*1b6c*/ 	.word	0x00000007
        /*1b70*/ 	.word	0x00000000
        /*1b74*/ 	.short	0x010a
        /*1b76*/ 	.byte	0x3f
	.zero		1


	//   ....[33]....
        /*1b78*/ 	.word	0x00014b90
        /*1b7c*/ 	.word	0x00000007
        /*1b80*/ 	.word	0x00000000
        /*1b84*/ 	.short	0x010a
        /*1b86*/ 	.byte	0x3f
	.zero		1


	//   ....[34]....
        /*1b88*/ 	.word	0x00014c20
        /*1b8c*/ 	.word	0x00000007
        /*1b90*/ 	.word	0x00000000
        /*1b94*/ 	.short	0x010a
        /*1b96*/ 	.byte	0x3f
	.zero		1


	//   ....[35]....
        /*1b98*/ 	.word	0x00014cb0
        /*1b9c*/ 	.word	0x00000003
        /*1ba0*/ 	.word	0x00000000
        /*1ba4*/ 	.short	0x010a
        /*1ba6*/ 	.byte	0x3f
	.zero		1


	//   ....[36]....
        /*1ba8*/ 	.word	0x00014d20
        /*1bac*/ 	.word	0x00000000
        /*1bb0*/ 	.word	0x00000000
        /*1bb4*/ 	.short	0x010a
        /*1bb6*/ 	.byte	0x3f
	.zero		1


	//   ....[37]....
        /*1bb8*/ 	.word	0x00014d70
        /*1bbc*/ 	.word	0x00000003
        /*1bc0*/ 	.word	0x00000000
        /*1bc4*/ 	.short	0x010a
        /*1bc6*/ 	.byte	0x3f
	.zero		1


	//   ....[38]....
        /*1bc8*/ 	.word	0x00014dd0
        /*1bcc*/ 	.word	0x00000004
        /*1bd0*/ 	.word	0x00000000
        /*1bd4*/ 	.short	0x010a
        /*1bd6*/ 	.byte	0x3f
	.zero		1


	//   ....[39]....
        /*1bd8*/ 	.word	0x00014e30
        /*1bdc*/ 	.word	0x00000003
        /*1be0*/ 	.word	0x00000010
        /*1be4*/ 	.short	0x010a
        /*1be6*/ 	.byte	0x3f
	.zero		1


	//   ....[40]....
        /*1be8*/ 	.word	0x00014f00
        /*1bec*/ 	.word	0x0000000a
        /*1bf0*/ 	.word	0x00000030
        /*1bf4*/ 	.short	0x010a
        /*1bf6*/ 	.byte	0x3f
	.zero		1


	//   ....[41]....
        /*1bf8*/ 	.word	0x00014fd0
        /*1bfc*/ 	.word	0x00000005
        /*1c00*/ 	.word	0x00000000
        /*1c04*/ 	.short	0x010a
        /*1c06*/ 	.byte	0x3f
	.zero		1


	//   ....[42]....
        /*1c08*/ 	.word	0x00015020
        /*1c0c*/ 	.word	0x00000007
        /*1c10*/ 	.word	0x00000000
        /*1c14*/ 	.short	0x010a
        /*1c16*/ 	.byte	0x3f
	.zero		1


	//   ....[43]....
        /*1c18*/ 	.word	0x00015070
        /*1c1c*/ 	.word	0x00000007
        /*1c20*/ 	.word	0x00000000
        /*1c24*/ 	.short	0x010a
        /*1c26*/ 	.byte	0x3f
	.zero		1


	//   ....[44]....
        /*1c28*/ 	.word	0x000150c0
        /*1c2c*/ 	.word	0x00000007
        /*1c30*/ 	.word	0x00000000
        /*1c34*/ 	.short	0x010a
        /*1c36*/ 	.byte	0x3f
	.zero		1


	//   ....[45]....
        /*1c38*/ 	.word	0x00015110
        /*1c3c*/ 	.word	0x00000007
        /*1c40*/ 	.word	0x00000000
        /*1c44*/ 	.short	0x010a
        /*1c46*/ 	.byte	0x3f
	.zero		1


	//----- nvinfo : EIATTR_NUM_MBARRIERS
	.align		4
.L_37:
        /*1c48*/ 	.byte	0x03, 0x38
        /*1c4a*/ 	.short	0x0012


	//----- nvinfo : EIATTR_EXIT_INSTR_OFFSETS
	.align		4
        /*1c4c*/ 	.byte	0x04, 0x1c
        /*1c4e*/ 	.short	(.L_39 - .L_38)


	//   ....[0]....
.L_38:
        /*1c50*/ 	.word	0x000012c0


	//   ....[1]....
        /*1c54*/ 	.word	0x00001320


	//   ....[2]....
        /*1c58*/ 	.word	0x00013b60


	//   ....[3]....
        /*1c5c*/ 	.word	0x00013b90


	//   ....[4]....
        /*1c60*/ 	.word	0x00014d00


	//----- nvinfo : EIATTR_MAX_THREADS
	.align		4
.L_39:
        /*1c64*/ 	.byte	0x04, 0x05
        /*1c66*/ 	.short	(.L_41 - .L_40)
.L_40:
        /*1c68*/ 	.word	0x00000180
        /*1c6c*/ 	.word	0x00000001
        /*1c70*/ 	.word	0x00000001


	//----- nvinfo : EIATTR_CRS_STACK_SIZE
	.align		4
.L_41:
        /*1c74*/ 	.byte	0x04, 0x1e
        /*1c76*/ 	.short	(.L_43 - .L_42)
.L_42:
        /*1c78*/ 	.word	0x00000000


	//----- nvinfo : EIATTR_CBANK_PARAM_SIZE
	.align		4
.L_43:
        /*1c7c*/ 	.byte	0x03, 0x19
        /*1c7e*/ 	.short	0x0470


	//----- nvinfo : EIATTR_PARAM_CBANK
	.align		4
        /*1c80*/ 	.byte	0x04, 0x0a
        /*1c82*/ 	.short	(.L_45 - .L_44)
	.align		4
.L_44:
        /*1c84*/ 	.word	index@(.nv.constant0._ZN7cutlass13device_kernelINS_4gemm6kernel13GemmUniversalIN4cute5tupleIJiiiiEEENS1_10collective13CollectiveMmaINS1_34MainloopSm90TmaGmmaWarpSpecializedILi6ENS5_IJNS4_1CILi1EEESB_SB_EEENS1_32KernelTmaWarpSpecializedPingpongEEENS5_IJNSA_ILi64EEENSA_ILi512EEESF_EEEaNS5_IJlSB_lEEEaSI_NS4_8TiledMMAINS4_8MMA_AtomIJNS4_4SM904GMMA27MMA_64x256x32_S32S8S8_SS_TNEEEENS4_6LayoutISC_NS5_IJNSA_ILi0EEESQ_SQ_EEEEENS5_IJNS4_10UnderscoreEST_ST_EEEEENS4_13SM90_TMA_LOADENS4_14ComposedLayoutINS4_7SwizzleILi2ELi4ELi3EEENS4_18smem_ptr_flag_bitsILi8EEENSP_INS5_IJNSA_ILi8EEESF_EEENS5_IJSF_SB_EEEEEEEvNS4_8identityESW_S16_vS17_EENS_8epilogue10collective6detail29Sm90TmaWarpSpecializedAdapterINS1A_15DefaultEpilogueIaSI_SI_NS19_6thread17LinearCombinationIaLi1EiiLNS1E_9ScaleType4KindE0ELNS_15FloatRoundStyleE2EaEENS1_15EpilogueDefaultEEEEEvvEEEEvNT_6ParamsE)
        /*1c88*/ 	.short	0x0210
        /*1c8a*/ 	.short	0x0470


	//----- nvinfo : EIATTR_SW_WAR
	.align		4
.L_45:
        /*1c8c*/ 	.byte	0x04, 0x36
        /*1c8e*/ 	.short	(.L_47 - .L_46)
.L_46:
        /*1c90*/ 	.word	0x00000008
.L_47:


//--------------------- .nv.callgraph             --------------------------
	.section	.nv.callgraph,"",@"SHT_CUDA_CALLGRAPH"
	.align	4
	.sectionentsize	8
	.align		4
        /*0000*/ 	.word	0x00000000
	.align		4
        /*0004*/ 	.word	0xffffffff
	.align		4
        /*0008*/ 	.word	index@(_ZN7cutlass13device_kernelINS_4gemm6kernel13GemmUniversalIN4cute5tupleIJiiiiEEENS1_10collective13CollectiveMmaINS1_34MainloopSm90TmaGmmaWarpSpecializedILi6ENS5_IJNS4_1CILi1EEESB_SB_EEENS1_32KernelTmaWarpSpecializedPingpongEEENS5_IJNSA_ILi64EEENSA_ILi512EEESF_EEEaNS5_IJlSB_lEEEaSI_NS4_8TiledMMAINS4_8MMA_AtomIJNS4_4SM904GMMA27MMA_64x256x32_S32S8S8_SS_TNEEEENS4_6LayoutISC_NS5_IJNSA_ILi0EEESQ_SQ_EEEEENS5_IJNS4_10UnderscoreEST_ST_EEEEENS4_13SM90_TMA_LOADENS4_14ComposedLayoutINS4_7SwizzleILi2ELi4ELi3EEENS4_18smem_ptr_flag_bitsILi8EEENSP_INS5_IJNSA_ILi8EEESF_EEENS5_IJSF_SB_EEEEEEEvNS4_8identityESW_S16_vS17_EENS_8epilogue10collective6detail29Sm90TmaWarpSpecializedAdapterINS1A_15DefaultEpilogueIaSI_SI_NS19_6thread17LinearCombinationIaLi1EiiLNS1E_9ScaleType4KindE0ELNS_15FloatRoundStyleE2EaEENS1_15EpilogueDefaultEEEEEvvEEEEvNT_6ParamsE)
	.align		4
        /*000c*/ 	.word	index@(__assertfail)
	.align		4
        /*0010*/ 	.word	0x00000000
	.align		4
        /*0014*/ 	.word	0xfffffffe
	.align		4
        /*0018*/ 	.word	0x00000000
	.align		4
        /*001c*/ 	.word	0xfffffffd
	.align		4
        /*0020*/ 	.word	0x00000000
	.align		4
        /*0024*/ 	.word	0xfffffffc


//--------------------- .nv.constant4             --------------------------
	.section	.nv.constant4,"a",@progbits
	.align	8
	.align		8
.nv.constant4:
        /*0000*/ 	.dword	__assertfail
	.align		8
        /*0008*/ 	.dword	__unnamed_1
	.align		8
        /*0010*/ 	.dword	_ZN40_INTERNAL_e9d088b6_4_k_cu_35e111a9_137204cuda3std3__45__cpo5beginE
	.align		8
        /*0018*/ 	.dword	_ZN40_INTERNAL_e9d088b6_4_k_cu_35e111a9_137204cuda3std3__45__cpo3endE
	.align		8
        /*0020*/ 	.dword	_ZN40_INTERNAL_e9d088b6_4_k_cu_35e111a9_137204cuda3std3__45__cpo6cbeginE
	.align		8
        /*0028*/ 	.dword	_ZN40_INTERNAL_e9d088b6_4_k_cu_35e111a9_137204cuda3std3__45__cpo4cendE
	.align		8
        /*0030*/ 	.dword	_ZN40_INTERNAL_e9d088b6_4_k_cu_35e111a9_137204cuda3std3__442_GLOBAL__N__e9d088b6_4_k_cu_35e111a9_137206ignoreE
	.align		8
        /*0038*/ 	.dword	_ZN40_INTERNAL_e9d088b6_4_k_cu_35e111a9_137204cuda3std3__419piecewise_constructE
	.align		8
        /*0040*/ 	.dword	_ZN40_INTERNAL_e9d088b6_4_k_cu_35e111a9_137204cuda3std3__48in_placeE
	.align		8
        /*0048*/ 	.dword	_ZN40_INTERNAL_e9d088b6_4_k_cu_35e111a9_137204cuda3std6ranges3__45__cpo4swapE
	.align		8
        /*0050*/ 	.dword	_ZN40_INTERNAL_e9d088b6_4_k_cu_35e111a9_137204cuda3std6ranges3__45__cpo9iter_moveE
	.align		8
        /*0058*/ 	.dword	_ZN40_INTERNAL_e9d088b6_4_k_cu_35e111a9_137204cute7productE
	.align		8
        /*0060*/ 	.dword	_ZN40_INTERNAL_e9d088b6_4_k_cu_35e111a9_137204cute1_E
	.align		8
        /*0068*/ 	.dword	$str$22
	.align		8
        /*0070*/ 	.dword	$str$23


//--------------------- .text._ZN7cutlass13device_kernelINS_4gemm6kernel13GemmUniversalIN4cute5tupleIJiiiiEEENS1_10collective13CollectiveMmaINS1_34MainloopSm90TmaGmmaWarpSpecializedILi6ENS5_IJNS4_1CILi1EEESB_SB_EEENS1_32KernelTmaWarpSpecializedPingpongEEENS5_IJNSA_ILi64EEENSA_ILi512EEESF_EEEaNS5_IJlSB_lEEEaSI_NS4_8TiledMMAINS4_8MMA_AtomIJNS4_4SM904GMMA27MMA_64x256x32_S32S8S8_SS_TNEEEENS4_6LayoutISC_NS5_IJNSA_ILi0EEESQ_SQ_EEEEENS5_IJNS4_10UnderscoreEST_ST_EEEEENS4_13SM90_TMA_LOADENS4_14ComposedLayoutINS4_7SwizzleILi2ELi4ELi3EEENS4_18smem_ptr_flag_bitsILi8EEENSP_INS5_IJNSA_ILi8EEESF_EEENS5_IJSF_SB_EEEEEEEvNS4_8identityESW_S16_vS17_EENS_8epilogue10collective6detail29Sm90TmaWarpSpecializedAdapterINS1A_15DefaultEpilogueIaSI_SI_NS19_6thread17LinearCombinationIaLi1EiiLNS1E_9ScaleType4KindE0ELNS_15FloatRoundStyleE2EaEENS1_15EpilogueDefaultEEEEEvvEEEEvNT_6ParamsE --------------------------
	.section	.text._ZN7cutlass13device_kernelINS_4gemm6kernel13GemmUniversalIN4cute5tupleIJiiiiEEENS1_10collective13CollectiveMmaINS1_34MainloopSm90TmaGmmaWarpSpecializedILi6ENS5_IJNS4_1CILi1EEESB_SB_EEENS1_32KernelTmaWarpSpecializedPingpongEEENS5_IJNSA_ILi64EEENSA_ILi512EEESF_EEEaNS5_IJlSB_lEEEaSI_NS4_8TiledMMAINS4_8MMA_AtomIJNS4_4SM904GMMA27MMA_64x256x32_S32S8S8_SS_TNEEEENS4_6LayoutISC_NS5_IJNSA_ILi0EEESQ_SQ_EEEEENS5_IJNS4_10UnderscoreEST_ST_EEEEENS4_13SM90_TMA_LOADENS4_14ComposedLayoutINS4_7SwizzleILi2ELi4ELi3EEENS4_18smem_ptr_flag_bitsILi8EEENSP_INS5_IJNSA_ILi8EEESF_EEENS5_IJSF_SB_EEEEEEEvNS4_8identityESW_S16_vS17_EENS_8epilogue10collective6detail29Sm90TmaWarpSpecializedAdapterINS1A_15DefaultEpilogueIaSI_SI_NS19_6thread17LinearCombinationIaLi1EiiLNS1E_9ScaleType4KindE0ELNS_15FloatRoundStyleE2EaEENS1_15EpilogueDefaultEEEEEvvEEEEvNT_6ParamsE,"ax",@progbits
	.align	128
.text._ZN7cutlass13device_kernelINS_4gemm6kernel13GemmUniversalIN4cute5tupleIJiiiiEEENS1_10collective13CollectiveMmaINS1_34MainloopSm90TmaGmmaWarpSpecializedILi6ENS5_IJNS4_1CILi1EEESB_SB_EEENS1_32KernelTmaWarpSpecializedPingpongEEENS5_IJNSA_ILi64EEENSA_ILi512EEESF_EEEaNS5_IJlSB_lEEEaSI_NS4_8TiledMMAINS4_8MMA_AtomIJNS4_4SM904GMMA27MMA_64x256x32_S32S8S8_SS_TNEEEENS4_6LayoutISC_NS5_IJNSA_ILi0EEESQ_SQ_EEEEENS5_IJNS4_10UnderscoreEST_ST_EEEEENS4_13SM90_TMA_LOADENS4_14ComposedLayoutINS4_7SwizzleILi2ELi4ELi3EEENS4_18smem_ptr_flag_bitsILi8EEENSP_INS5_IJNSA_ILi8EEESF_EEENS5_IJSF_SB_EEEEEEEvNS4_8identityESW_S16_vS17_EENS_8epilogue10collective6detail29Sm90TmaWarpSpecializedAdapterINS1A_15DefaultEpilogueIaSI_SI_NS19_6thread17LinearCombinationIaLi1EiiLNS1E_9ScaleType4KindE0ELNS_15FloatRoundStyleE2EaEENS1_15EpilogueDefaultEEEEEvvEEEEvNT_6ParamsE:
        .type           _ZN7cutlass13device_kernelINS_4gemm6kernel13GemmUniversalIN4cute5tupleIJiiiiEEENS1_10collective13CollectiveMmaINS1_34MainloopSm90TmaGmmaWarpSpecializedILi6ENS5_IJNS4_1CILi1EEESB_SB_EEENS1_32KernelTmaWarpSpecializedPingpongEEENS5_IJNSA_ILi64EEENSA_ILi512EEESF_EEEaNS5_IJlSB_lEEEaSI_NS4_8TiledMMAINS4_8MMA_AtomIJNS4_4SM904GMMA27MMA_64x256x32_S32S8S8_SS_TNEEEENS4_6LayoutISC_NS5_IJNSA_ILi0EEESQ_SQ_EEEEENS5_IJNS4_10UnderscoreEST_ST_EEEEENS4_13SM90_TMA_LOADENS4_14ComposedLayoutINS4_7SwizzleILi2ELi4ELi3EEENS4_18smem_ptr_flag_bitsILi8EEENSP_INS5_IJNSA_ILi8EEESF_EEENS5_IJSF_SB_EEEEEEEvNS4_8identityESW_S16_vS17_EENS_8epilogue10collective6detail29Sm90TmaWarpSpecializedAdapterINS1A_15DefaultEpilogueIaSI_SI_NS19_6thread17LinearCombinationIaLi1EiiLNS1E_9ScaleType4KindE0ELNS_15FloatRoundStyleE2EaEENS1_15EpilogueDefaultEEEEEvvEEEEvNT_6ParamsE,@function
        .size           _ZN7cutlass13device_kernelINS_4gemm6kernel13GemmUniversalIN4cute5tupleIJiiiiEEENS1_10collective13CollectiveMmaINS1_34MainloopSm90TmaGmmaWarpSpecializedILi6ENS5_IJNS4_1CILi1EEESB_SB_EEENS1_32KernelTmaWarpSpecializedPingpongEEENS5_IJNSA_ILi64EEENSA_ILi512EEESF_EEEaNS5_IJlSB_lEEEaSI_NS4_8TiledMMAINS4_8MMA_AtomIJNS4_4SM904GMMA27MMA_64x256x32_S32S8S8_SS_TNEEEENS4_6LayoutISC_NS5_IJNSA_ILi0EEESQ_SQ_EEEEENS5_IJNS4_10UnderscoreEST_ST_EEEEENS4_13SM90_TMA_LOADENS4_14ComposedLayoutINS4_7SwizzleILi2ELi4ELi3EEENS4_18smem_ptr_flag_bitsILi8EEENSP_INS5_IJNSA_ILi8EEESF_EEENS5_IJSF_SB_EEEEEEEvNS4_8identityESW_S16_vS17_EENS_8epilogue10collective6detail29Sm90TmaWarpSpecializedAdapterINS1A_15DefaultEpilogueIaSI_SI_NS19_6thread17LinearCombinationIaLi1EiiLNS1E_9ScaleType4KindE0ELNS_15FloatRoundStyleE2EaEENS1_15EpilogueDefaultEEEEEvvEEEEvNT_6ParamsE,(.L_x_589 - _ZN7cutlass13device_kernelINS_4gemm6kernel13GemmUniversalIN4cute5tupleIJiiiiEEENS1_10collective13CollectiveMmaINS1_34MainloopSm90TmaGmmaWarpSpecializedILi6ENS5_IJNS4_1CILi1EEESB_SB_EEENS1_32KernelTmaWarpSpecializedPingpongEEENS5_IJNSA_ILi64EEENSA_ILi512EEESF_EEEaNS5_IJlSB_lEEEaSI_NS4_8TiledMMAINS4_8MMA_AtomIJNS4_4SM904GMMA27MMA_64x256x32_S32S8S8_SS_TNEEEENS4_6LayoutISC_NS5_IJNSA_ILi0EEESQ_SQ_EEEEENS5_IJNS4_10UnderscoreEST_ST_EEEEENS4_13SM90_TMA_LOADENS4_14ComposedLayoutINS4_7SwizzleILi2ELi4ELi3EEENS4_18smem_ptr_flag_bitsILi8EEENSP_INS5_IJNSA_ILi8EEESF_EEENS5_IJSF_SB_EEEEEEEvNS4_8identityESW_S16_vS17_EENS_8epilogue10collective6detail29Sm90TmaWarpSpecializedAdapterINS1A_15DefaultEpilogueIaSI_SI_NS19_6thread17LinearCombinationIaLi1EiiLNS1E_9ScaleType4KindE0ELNS_15FloatRoundStyleE2EaEENS1_15EpilogueDefaultEEEEEvvEEEEvNT_6ParamsE)
        .other          _ZN7cutlass13device_kernelINS_4gemm6kernel13GemmUniversalIN4cute5tupleIJiiiiEEENS1_10collective13CollectiveMmaINS1_34MainloopSm90TmaGmmaWarpSpecializedILi6ENS5_IJNS4_1CILi1EEESB_SB_EEENS1_32KernelTmaWarpSpecializedPingpongEEENS5_IJNSA_ILi64EEENSA_ILi512EEESF_EEEaNS5_IJlSB_lEEEaSI_NS4_8TiledMMAINS4_8MMA_AtomIJNS4_4SM904GMMA27MMA_64x256x32_S32S8S8_SS_TNEEEENS4_6LayoutISC_NS5_IJNSA_ILi0EEESQ_SQ_EEEEENS5_IJNS4_10UnderscoreEST_ST_EEEEENS4_13SM90_TMA_LOADENS4_14ComposedLayoutINS4_7SwizzleILi2ELi4ELi3EEENS4_18smem_ptr_flag_bitsILi8EEENSP_INS5_IJNSA_ILi8EEESF_EEENS5_IJSF_SB_EEEEEEEvNS4_8identityESW_S16_vS17_EENS_8epilogue10collective6detail29Sm90TmaWarpSpecializedAdapterINS1A_15DefaultEpilogueIaSI_SI_NS19_6thread17LinearCombinationIaLi1EiiLNS1E_9ScaleType4KindE0ELNS_15FloatRoundStyleE2EaEENS1_15EpilogueDefaultEEEEEvvEEEEvNT_6ParamsE,@"STO_CUDA_ENTRY STV_DEFAULT"
_ZN7cutlass13device_kernelINS_4gemm6kernel13GemmUniversalIN4cute5tupleIJiiiiEEENS1_10collective13CollectiveMmaINS1_34MainloopSm90TmaGmmaWarpSpecializedILi6ENS5_IJNS4_1CILi1EEESB_SB_EEENS1_32KernelTmaWarpSpecializedPingpongEEENS5_IJNSA_ILi64EEENSA_ILi512EEESF_EEEaNS5_IJlSB_lEEEaSI_NS4_8TiledMMAINS4_8MMA_AtomIJNS4_4SM904GMMA27MMA_64x256x32_S32S8S8_SS_TNEEEENS4_6LayoutISC_NS5_IJNSA_ILi0EEESQ_SQ_EEEEENS5_IJNS4_10UnderscoreEST_ST_EEEEENS4_13SM90_TMA_LOADENS4_14ComposedLayoutINS4_7SwizzleILi2ELi4ELi3EEENS4_18smem_ptr_flag_bitsILi8EEENSP_INS5_IJNSA_ILi8EEESF_EEENS5_IJSF_SB_EEEEEEEvNS4_8identityESW_S16_vS17_EENS_8epilogue10collective6detail29Sm90TmaWarpSpecializedAdapterINS1A_15DefaultEpilogueIaSI_SI_NS19_6thread17LinearCombinationIaLi1EiiLNS1E_9ScaleType4KindE0ELNS_15FloatRoundStyleE2EaEENS1_15EpilogueDefaultEEEEEvvEEEEvNT_6ParamsE:
[----:B------:R-:W0:Y:S02]  /*0000*/  LDC R1, c[0x0][0x28] ;  /* 0x00000a00ff017b82 */ /* 0x000e240000000800 */
[----:B0-----:R-:W-:Y:S01]  /*0010*/  VIADD R1, R1, 0xfffffb30 ;  /* 0xfffffb3001017836 */ /* 0x001fe20000000000 */
[----:B------:R-:W0:Y:S01]  /*0020*/  S2R R2, SR_TID.X ;  /* 0x0000000000027919 */ /* 0x000e220000002100 */
[----:B------:R-:W-:Y:S01]  /*0030*/  ELECT P0, URZ, PT ;  /* 0x00000000003f782f */ /* 0x000fe20003800000 */
[----:B------:R-:W-:Y:S01]  /*0040*/  BSSY B0, `(.L_x_0) ;  /* 0x0000014000007945 */ /* 0x000fe20003800000 */
[----:B0-----:R-:W-:-:S05]  /*0050*/  SHF.R.U32.HI R0, RZ, 0x5, R2 ;  /* 0x00000005ff007819 */ /* 0x001fca0000011602 */
[----:B------:R-:W0:Y:S02]  /*0060*/  SHFL.IDX PT, R3, R0, RZ, 0x1f ;  /* 0x00001fff00037589 */ /* 0x000e2400000e0000 */
[----:B0-----:R-:W-:Y:S02]  /*0070*/  R2UR UR4, R3 ;  /* 0x00000000030472ca */ /* 0x001fe400000e0000 */
[----:B------:R-:W-:-:S05]  /*0080*/  SHF.R.U32.HI R3, RZ, 0x7, R2 ;  /* 0x00000007ff037819 */ /* 0x000fca0000011602 */
[----:B------:R0:W1:Y:S06]  /*0090*/  SHFL.IDX PT, R4, R3, RZ, 0x1f ;  /* 0x00001fff03047589 */ /* 0x00006c00000e0000 */
[----:B------:R-:W-:Y:S02]  /*00a0*/  USHF.R.S32.HI UR5, URZ, 0x1f, UR4 ;  /* 0x0000001f3f057899 */ /* 0x000fe40008011404 */
[----:B------:R-:W-:Y:S02]  /*00b0*/  ISETP.NE.OR P0, PT, RZ, UR4, !P0 ;  /* 0x00000004ff007c0c */ /* 0x000fe4000c705670 */
[----:B------:R-:W-:-:S04]  /*00c0*/  ULEA.HI UR5, UR5, UR4, URZ, 0x2 ;  /* 0x0000000405057291 */ /* 0x000fc8000f8f103f */
[----:B------:R-:W-:-:S04]  /*00d0*/  ULOP3.LUT UR5, UR5, 0xfffffffc, URZ, 0xc0, !UPT ;  /* 0xfffffffc05057892 */ /* 0x000fc8000f8ec03f */
[----:B------:R-:W-:-:S03]  /*00e0*/  UIADD3 UR4, UR4, -UR5, URZ ;  /* 0x8000000504047290 */ /* 0x000fc6000fffe03f */
[----:B0-----:R-:W-:Y:S09]  /*00f0*/  @P0 BRA `(.L_x_1) ;  /* 0x0000000000200947 */ /* 0x001ff20003800000 */
[----:B------:R-:W-:Y:S02]  /*0100*/  ULDC.64 UR6, c[0x0][0x198] ;  /* 0x0000660000067ab9 */ /* 0x000fe40000000a00 */
[----:B------:R-:W-:Y:S02]  /*0110*/  UIADD3 UR8, UP0, UR6, 0xf0, URZ ;  /* 0x000000f006087890 */ /* 0x000fe4000ff1e03f */
[----:B------:R-:W-:Y:S02]  /*0120*/  UIADD3 UR6, UP1, UR6, 0x1f0, URZ ;  /* 0x000001f006067890 */ /* 0x000fe4000ff3e03f */
[----:B------:R-:W-:Y:S02]  /*0130*/  UIADD3.X UR9, URZ, UR7, URZ, UP0, !UPT ;  /* 0x000000073f097290 */ /* 0x000fe400087fe43f */
[----:B------:R-:W-:-:S07]  /*0140*/  UIADD3.X UR7, URZ, UR7, URZ, UP1, !UPT ;  /* 0x000000073f077290 */ /* 0x000fce0008ffe43f */
[----:B------:R0:W-:Y:S02]  /*0150*/  UTMACCTL.PF [UR8] ;  /* 0x00000000080079b9 */ /* 0x0001e40008040000 */
[----:B------:R0:W-:Y:S02]  /*0160*/  UTMACCTL.PF [UR6] ;  /* 0x00000000060079b9 */ /* 0x0001e40008040000 */
[----:B0-----:R-:W-:Y:S01]  /*0170*/  NOP ;  /* 0x0000000000007918 */ /* 0x001fe20000000000 */
.L_x_1:
[----:B------:R-:W-:Y:S05]  /*0180*/  BSYNC B0 ;  /* 0x0000000000007941 */ /* 0x000fea0003800000 */
.L_x_0:
[----:B------:R-:W0:Y:S01]  /*0190*/  SHFL.IDX PT, R5, R0, RZ, 0x1f ;  /* 0x00001fff00057589 */ /* 0x000e2200000e0000 */
[----:B-1----:R-:W-:Y:S01]  /*01a0*/  R2UR UR13, R4 ;  /* 0x00000000040d72ca */ /* 0x002fe200000e0000 */
[----:B------:R-:W-:-:S04]  /*01b0*/  UISETP.NE.AND UP0, UPT, UR4, 0x3, UPT ;  /* 0x000000030400788c */ /* 0x000fc8000bf05270 */
[----:B------:R-:W-:-:S08]  /*01c0*/  UISETP.EQ.OR UP0, UPT, UR4, URZ, !UP0 ;  /* 0x0000003f0400728c */ /* 0x000fd0000c702670 */
[----:B------:R-:W-:Y:S02]  /*01d0*/  UIADD3 UR12, UR13, -0x1, URZ ;  /* 0xffffffff0d0c7890 */ /* 0x000fe4000fffe03f */
[----:B------:R-:W-:Y:S02]  /*01e0*/  UISETP.EQ.AND UP0, UPT, UR13, URZ, UP0 ;  /* 0x0000003f0d00728c */ /* 0x000fe40008702270 */
[----:B------:R-:W-:Y:S02]  /*01f0*/  UISETP.GE.U32.AND UP1, UPT, UR12, 0x2, UPT ;  /* 0x000000020c00788c */ /* 0x000fe4000bf26070 */
[----:B------:R-:W-:Y:S01]  /*0200*/  USEL UR37, URZ, 0x1, !UP0 ;  /* 0x000000013f257887 */ /* 0x000fe2000c000000 */
[----:B0-----:R-:W-:-:S03]  /*0210*/  ISETP.NE.AND P0, PT, R5, RZ, PT ;  /* 0x000000ff0500720c */ /* 0x001fc60003f05270 */
[----:B------:R-:W-:-:S10]  /*0220*/  USEL UR37, UR37, 0x2, UP1 ;  /* 0x0000000225257887 */ /* 0x000fd40008800000 */
[----:B------:R-:W-:Y:S05]  /*0230*/  @P0 BRA `(.L_x_2) ;  /* 0x0000000000680947 */ /* 0x000fea0003800000 */
[----:B------:R-:W0:Y:S01]  /*0240*/  S2UR UR6, SR_CgaCtaId ;  /* 0x00000000000679c3 */ /* 0x000e220000008800 */
[----:B------:R-:W-:Y:S01]  /*0250*/  UMOV UR5, 0x400 ;  /* 0x0000040000057882 */ /* 0x000fe20000000000 */
[----:B------:R-:W-:Y:S01]  /*0260*/  UMOV UR7, 0x1 ;  /* 0x0000000100077882 */ /* 0x000fe20000000000 */
[----:B------:R-:W-:Y:S01]  /*0270*/  UMOV UR8, 0x80 ;  /* 0x0000008000087882 */ /* 0x000fe20000000000 */
[----:B------:R-:W-:Y:S01]  /*0280*/  ELECT P0, URZ, PT ;  /* 0x00000000003f782f */ /* 0x000fe20003800000 */
[----:B------:R-:W-:-:S04]  /*0290*/  UIADD3 UR8, -UR8, 0x100000, URZ ;  /* 0x0010000008087890 */ /* 0x000fc8000fffe13f */
[----:B------:R-:W-:Y:S02]  /*02a0*/  USHF.L.U32 UR9, UR8, 0xb, URZ ;  /* 0x0000000b08097899 */ /* 0x000fe4000800063f */
[----:B------:R-:W-:Y:S02]  /*02b0*/  USHF.L.U32 UR8, UR8, 0x1, URZ ;  /* 0x0000000108087899 */ /* 0x000fe4000800063f */
[----:B0-----:R-:W-:Y:S02]  /*02c0*/  ULEA UR5, UR6, UR5, 0x18 ;  /* 0x0000000506057291 */ /* 0x001fe4000f8ec03f */
[----:B------:R-:W-:-:S04]  /*02d0*/  UIADD3 UR6, -UR7, 0x100000, URZ ;  /* 0x0010000007067890 */ /* 0x000fc8000fffe13f */
[----:B------:R-:W-:Y:S02]  /*02e0*/  USHF.L.U32 UR7, UR6, 0xb, URZ ;  /* 0x0000000b06077899 */ /* 0x000fe4000800063f */
[----:B------:R-:W-:Y:S01]  /*02f0*/  USHF.L.U32 UR6, UR6, 0x1, URZ ;  /* 0x0000000106067899 */ /* 0x000fe2000800063f */
[----:B------:R-:W0:Y:S11]  /*0300*/  FENCE.VIEW.ASYNC.S ;  /* 0x00000000000073c6 */ /* 0x000e360000000000 */
[----:B0-----:R0:W1:Y:S01]  /*0310*/  SYNCS.EXCH.64 URZ, [UR5], UR6 ;  /* 0x00000006053f75b2 */ /* 0x0010620008000100 */
[----:B------:R0:W2:Y:S01]  /*0320*/  SYNCS.EXCH.64 URZ, [UR5+0x30], UR8 ;  /* 0x00003008053f75b2 */ /* 0x0000a20008000100 */
[----:B------:R0:W3:Y:S01]  /*0330*/  SYNCS.EXCH.64 URZ, [UR5+0x8], UR6 ;  /* 0x00000806053f75b2 */ /* 0x0000e20008000100 */
[----:B------:R0:W4:Y:S01]  /*0340*/  SYNCS.EXCH.64 URZ, [UR5+0x38], UR8 ;  /* 0x00003808053f75b2 */ /* 0x0001220008000100 */
[----:B------:R0:W0:Y:S01]  /*0350*/  SYNCS.EXCH.64 URZ, [UR5+0x10], UR6 ;  /* 0x00001006053f75b2 */ /* 0x0000220008000100 */
[----:B------:R0:W0:Y:S01]  /*0360*/  SYNCS.EXCH.64 URZ, [UR5+0x40], UR8 ;  /* 0x00004008053f75b2 */ /* 0x0000220008000100 */
[----:B------:R0:W0:Y:S01]  /*0370*/  SYNCS.EXCH.64 URZ, [UR5+0x18], UR6 ;  /* 0x00001806053f75b2 */ /* 0x0000220008000100 */
[----:B------:R0:W0:Y:S01]  /*0380*/  SYNCS.EXCH.64 URZ, [UR5+0x48], UR8 ;  /* 0x00004808053f75b2 */ /* 0x0000220008000100 */
[----:B------:R0:W0:Y:S01]  /*0390*/  SYNCS.EXCH.64 URZ, [UR5+0x20], UR6 ;  /* 0x00002006053f75b2 */ /* 0x0000220008000100 */
[----:B------:R0:W0:Y:S01]  /*03a0*/  SYNCS.EXCH.64 URZ, [UR5+0x50], UR8 ;  /* 0x00005008053f75b2 */ /* 0x0000220008000100 */
[----:B------:R0:W0:Y:S01]  /*03b0*/  SYNCS.EXCH.64 URZ, [UR5+0x28], UR6 ;  /* 0x00002806053f75b2 */ /* 0x0000220008000100 */
[----:B------:R0:W0:Y:S01]  /*03c0*/  SYNCS.EXCH.64 URZ, [UR5+0x58], UR8 ;  /* 0x00005808053f75b2 */ /* 0x0000220008000100 */
[----:B------:R-:W-:Y:S01]  /*03d0*/  NOP ;  /* 0x0000000000007918 */ /* 0x000fe20000000000 */
.L_x_2:
[----:B------:R-:W5:Y:S01]  /*03e0*/  SHFL.IDX PT, R5, R0, RZ, 0x1f ;  /* 0x00001fff00057589 */ /* 0x000f6200000e0000 */
[----:B------:R-:W-:Y:S01]  /*03f0*/  ELECT P0, URZ, PT ;  /* 0x00000000003f782f */ /* 0x000fe20003800000 */
[----:B------:R-:W-:Y:S01]  /*0400*/  NOP ;  /* 0x0000000000007918 */ /* 0x000fe20000000000 */
[----:B------:R-:W-:Y:S01]  /*0410*/  ELECT P1, URZ, PT ;  /* 0x00000000003f782f */ /* 0x000fe20003820000 */
[----:B------:R-:W1:Y:S01]  /*0420*/  SHFL.IDX PT, R4, R0, RZ, 0x1f ;  /* 0x00001fff00047589 */ /* 0x000e6200000e0000 */
[----:B0-----:R-:W-:Y:S01]  /*0430*/  UMOV UR6, 0x20 ;  /* 0x0000002000067882 */ /* 0x001fe20000000000 */
[----:B------:R-:W-:Y:S01]  /*0440*/  UMOV UR9, 0x80 ;  /* 0x0000008000097882 */ /* 0x000fe20000000000 */
[----:B------:R-:W-:Y:S01]  /*0450*/  NOP ;  /* 0x0000000000007918 */ /* 0x000fe20000000000 */
[----:B------:R0:W2:Y:S01]  /*0460*/  SHFL.IDX PT, R0, R3, RZ, 0x1f ;  /* 0x00001fff03007589 */ /* 0x0000a200000e0000 */
[----:B------:R-:W-:Y:S01]  /*0470*/  ULDC.64 UR52, c[0x0][0x208] ;  /* 0x0000820000347ab9 */ /* 0x000fe20000000a00 */
[----:B0-----:R-:W-:-:S04]  /*0480*/  SHF.R.S32.HI R3, RZ, 0x1f, R2 ;  /* 0x0000001fff037819 */ /* 0x001fc80000011402 */
[----:B------:R-:W-:Y:S02]  /*0490*/  LEA.HI R3, R3, R2, RZ, 0x7 ;  /* 0x0000000203037211 */ /* 0x000fe400078f38ff */
[----:B-----5:R-:W-:Y:S02]  /*04a0*/  ISETP.NE.OR P0, PT, R5, RZ, !P0 ;  /* 0x000000ff0500720c */ /* 0x020fe40004705670 */
[----:B------:R-:W-:Y:S02]  /*04b0*/  LOP3.LUT R3, R3, 0xffffff80, RZ, 0xc0, !PT ;  /* 0xffffff8003037812 */ /* 0x000fe400078ec0ff */
[----:B-1----:R-:W-:-:S03]  /*04c0*/  ISETP.NE.OR P1, PT, R4, RZ, !P1 ;  /* 0x000000ff0400720c */ /* 0x002fc60004f25670 */
[----:B------:R-:W-:-:S06]  /*04d0*/  IMAD.IADD R3, R2, 0x1, -R3 ;  /* 0x0000000102037824 */ /* 0x000fcc00078e0a03 */
[----:B------:R-:W-:-:S04]  /*04e0*/  VOTEU.ALL UP0, P0 ;  /* 0x00000000003f7886 */ /* 0x000fc80000000000 */
[----:B------:R-:W-:Y:S01]  /*04f0*/  VOTEU.ALL UP1, P1 ;  /* 0x00000000003f7886 */ /* 0x000fe20000820000 */
[----:B------:R-:W0:Y:S01]  /*0500*/  @!UP0 S2UR UR8, SR_CgaCtaId ;  /* 0x00000000000889c3 */ /* 0x000e220000008800 */
[----:B------:R-:W-:Y:S01]  /*0510*/  @!UP0 UMOV UR5, 0x400 ;  /* 0x0000040000058882 */ /* 0x000fe20000000000 */
[----:B------:R-:W-:-:S04]  /*0520*/  @!UP0 UIADD3 UR6, -UR6, 0x100000, URZ ;  /* 0x0010000006068890 */ /* 0x000fc8000fffe13f */
[----:B------:R-:W-:Y:S02]  /*0530*/  @!UP0 USHF.L.U32 UR7, UR6, 0xb, URZ ;  /* 0x0000000b06078899 */ /* 0x000fe4000800063f */
[----:B------:R-:W-:Y:S01]  /*0540*/  @!UP0 USHF.L.U32 UR6, UR6, 0x1, URZ ;  /* 0x0000000106068899 */ /* 0x000fe2000800063f */
[----:B------:R-:W-:Y:S01]  /*0550*/  @!UP1 UMOV UR10, 0x400 ;  /* 0x00000400000a9882 */ /* 0x000fe20000000000 */
[----:B------:R-:W-:Y:S01]  /*0560*/  VOTEU.ALL UP2, P1 ;  /* 0x00000000003f7886 */ /* 0x000fe20000840000 */
[----:B------:R-:W-:Y:S01]  /*0570*/  VOTEU.ALL UP3, P1 ;  /* 0x00000000003f7886 */ /* 0x000fe20000860000 */
[----:B------:R-:W-:Y:S01]  /*0580*/  VOTEU.ALL UP4, P1 ;  /* 0x00000000003f7886 */ /* 0x000fe20000880000 */
[----:B------:R-:W1:Y:S01]  /*0590*/  @!UP1 S2UR UR11, SR_CgaCtaId ;  /* 0x00000000000b99c3 */ /* 0x000e620000008800 */
[----:B------:R-:W-:Y:S01]  /*05a0*/  VOTEU.ALL UP5, P1 ;  /* 0x00000000003f7886 */ /* 0x000fe200008a0000 */
[----:B------:R-:W-:Y:S01]  /*05b0*/  ISETP.NE.AND P1, PT, RZ, UR13, PT ;  /* 0x0000000dff007c0c */ /* 0x000fe2000bf25270 */
[----:B0-----:R-:W-:-:S02]  /*05c0*/  @!UP0 ULEA UR5, UR8, UR5, 0x18 ;  /* 0x0000000508058291 */ /* 0x001fc4000f8ec03f */
[----:B------:R-:W-:-:S04]  /*05d0*/  @!UP1 UIADD3 UR8, -UR9, 0x100000, URZ ;  /* 0x0010000009089890 */ /* 0x000fc8000fffe13f */
[----:B------:R-:W-:Y:S02]  /*05e0*/  @!UP1 USHF.L.U32 UR9, UR8, 0xb, URZ ;  /* 0x0000000b08099899 */ /* 0x000fe4000800063f */
[----:B------:R-:W-:Y:S01]  /*05f0*/  @!UP1 USHF.L.U32 UR8, UR8, 0x1, URZ ;  /* 0x0000000108089899 */ /* 0x000fe2000800063f */
[----:B------:R-:W-:Y:S01]  /*0600*/  VOTEU.ALL UP0, P0 ;  /* 0x00000000003f7886 */ /* 0x000fe20000000000 */
[----:B-1----:R-:W-:Y:S01]  /*0610*/  @!UP1 ULEA UR10, UR11, UR10, 0x18 ;  /* 0x0000000a0b0a9291 */ /* 0x002fe2000f8ec03f */
[----:B------:R-:W-:Y:S01]  /*0620*/  VOTEU.ALL UP1, P0 ;  /* 0x00000000003f7886 */ /* 0x000fe20000020000 */
[----:B------:R-:W0:Y:S02]  /*0630*/  FENCE.VIEW.ASYNC.S ;  /* 0x00000000000073c6 */ /* 0x000e240000000000 */
[----:B0-----:R-:W3:Y:S02]  /*0640*/  @!UP0 SYNCS.EXCH.64 URZ, [UR5+0x90], UR6 ;  /* 0x00009006053f85b2 */ /* 0x001ee40008000100 */
[----:B------:R0:W3:Y:S01]  /*0650*/  @!UP1 SYNCS.EXCH.64 URZ, [UR5+0x98], UR6 ;  /* 0x00009806053f95b2 */ /* 0x0000e20008000100 */
[----:B------:R-:W-:Y:S01]  /*0660*/  NOP ;  /* 0x0000000000007918 */ /* 0x000fe20000000000 */
[----:B0-----:R-:W-:Y:S01]  /*0670*/  ULDC.64 UR6, c[0x0][0x598] ;  /* 0x0001660000067ab9 */ /* 0x001fe20000000a00 */
[----:B--2---:R-:W-:-:S02]  /*0680*/  R2UR UR5, R0 ;  /* 0x00000000000572ca */ /* 0x004fc400000e0000 */
[----:B------:R-:W-:Y:S01]  /*0690*/  ISETP.NE.U32.AND P0, PT, RZ, UR6, PT ;  /* 0x00000006ff007c0c */ /* 0x000fe2000bf05070 */
[----:B------:R0:W3:Y:S03]  /*06a0*/  @!UP2 SYNCS.EXCH.64 URZ, [UR10+0x70], UR8 ;  /* 0x000070080a3fa5b2 */ /* 0x0000e60008000100 */
[----:B------:R-:W-:Y:S01]  /*06b0*/  ISETP.NE.AND.EX P0, PT, RZ, UR7, PT, P0 ;  /* 0x00000007ff007c0c */ /* 0x000fe2000bf05300 */
[----:B------:R0:W3:Y:S01]  /*06c0*/  @!UP3 SYNCS.EXCH.64 URZ, [UR10+0x78], UR8 ;  /* 0x000078080a3fb5b2 */ /* 0x0000e20008000100 */
[----:B------:R0:W3:Y:S01]  /*06d0*/  @!UP4 SYNCS.EXCH.64 URZ, [UR10+0x80], UR8 ;  /* 0x000080080a3fc5b2 */ /* 0x0000e20008000100 */
[----:B------:R0:W3:Y:S01]  /*06e0*/  @!UP5 SYNCS.EXCH.64 URZ, [UR10+0x88], UR8 ;  /* 0x000088080a3fd5b2 */ /* 0x0000e20008000100 */
[----:B------:R-:W-:Y:S01]  /*06f0*/  NOP ;  /* 0x0000000000007918 */ /* 0x000fe20000000000 */
[----:B---34-:R-:W-:Y:S08]  /*0700*/  BAR.SYNC.DEFER_BLOCKING 0x0 ;  /* 0x0000000000007b1d */ /* 0x018ff00000010000 */
[----:B0-----:R-:W-:Y:S05]  /*0710*/  @!P0 BRA `(.L_x_3) ;  /* 0x00000000001c8947 */ /* 0x001fea0003800000 */
[----:B------:R-:W0:Y:S02]  /*0720*/  LDC.64 R4, c[0x0][0x598] ;  /* 0x00016600ff047b82 */ /* 0x000e240000000a00 */
[----:B0-----:R-:W2:Y:S02]  /*0730*/  LDG.E.64 R4, desc[UR52][R4.64] ;  /* 0x0000003404047981 */ /* 0x001ea4000c1e1b00 */
[----:B--2---:R-:W-:-:S04]  /*0740*/  ISETP.NE.U32.AND P0, PT, R4, RZ, PT ;  /* 0x000000ff0400720c */ /* 0x004fc80003f05070 */
[----:B------:R-:W-:-:S13]  /*0750*/  ISETP.NE.AND.EX P0, PT, R5, RZ, PT, P0 ;  /* 0x000000ff0500720c */ /* 0x000fda0003f05300 */
[----:B------:R-:W-:Y:S05]  /*0760*/  @!P0 BRA `(.L_x_3) ;  /* 0x0000000000088947 */ /* 0x000fea0003800000 */
[----:B------:R1:W5:Y:S01]  /*0770*/  LD.E R17, desc[UR52][R4.64] ;  /* 0x0000003404117980 */ /* 0x000362000c101900 */
[----:B------:R-:W-:Y:S05]  /*0780*/  BRA `(.L_x_4) ;  /* 0x0000000000247947 */ /* 0x000fea0003800000 */
.L_x_3:
[----:B------:R-:W-:Y:S02]  /*0790*/  ULDC.64 UR6, c[0x0][0x588] ;  /* 0x0001620000067ab9 */ /* 0x000fe40000000a00 */
[----:B------:R-:W-:-:S04]  /*07a0*/  ISETP.NE.U32.AND P0, PT, RZ, UR6, PT ;  /* 0x00000006ff007c0c */ /* 0x000fc8000bf05070 */
[----:B------:R-:W-:-:S13]  /*07b0*/  ISETP.NE.AND.EX P0, PT, RZ, UR7, PT, P0 ;  /* 0x00000007ff007c0c */ /* 0x000fda000bf05300 */
[----:B------:R-:W-:Y:S05]  /*07c0*/  @!P0 BRA `(.L_x_5) ;  /* 0x00000000000c8947 */ /* 0x000fea0003800000 */
[----:B------:R-:W0:Y:S02]  /*07d0*/  LDC.64 R4, c[0x0][0x588] ;  /* 0x00016200ff047b82 */ /* 0x000e240000000a00 */
[----:B0-----:R0:W5:Y:S01]  /*07e0*/  LDG.E R17, desc[UR52][R4.64] ;  /* 0x0000003404117981 */ /* 0x001162000c1e1900 */
[----:B------:R-:W-:Y:S05]  /*07f0*/  BRA `(.L_x_4) ;  /* 0x0000000000087947 */ /* 0x000fea0003800000 */
.L_x_5:
[----:B------:R-:W-:Y:S02]  /*0800*/  ULDC UR6, c[0x0][0x580] ;  /* 0x0001600000067ab9 */ /* 0x000fe40000000800 */
[----:B------:R-:W-:-:S07]  /*0810*/  IMAD.U32 R17, RZ, RZ, UR6 ;  /* 0x00000006ff117e24 */ /* 0x000fce000f8e00ff */
.L_x_4:
[----:B------:R-:W-:Y:S02]  /*0820*/  ULDC.64 UR6, c[0x0][0x5a0] ;  /* 0x0001680000067ab9 */ /* 0x000fe40000000a00 */
[----:B------:R-:W-:-:S04]  /*0830*/  ISETP.NE.U32.AND P0, PT, RZ, UR6, PT ;  /* 0x00000006ff007c0c */ /* 0x000fc8000bf05070 */
[----:B------:R-:W-:-:S13]  /*0840*/  ISETP.NE.AND.EX P0, PT, RZ, UR7, PT, P0 ;  /* 0x00000007ff007c0c */ /* 0x000fda000bf05300 */
[----:B------:R-:W-:Y:S05]  /*0850*/  @!P0 BRA `(.L_x_6) ;  /* 0x00000000001c8947 */ /* 0x000fea0003800000 */
[----:B01----:R-:W0:Y:S02]  /*0860*/  LDC.64 R4, c[0x0][0x5a0] ;  /* 0x00016800ff047b82 */ /* 0x003e240000000a00 */
[----:B0-----:R-:W2:Y:S02]  /*0870*/  LDG.E.64 R4, desc[UR52][R4.64] ;  /* 0x0000003404047981 */ /* 0x001ea4000c1e1b00 */
[----:B--2---:R-:W-:-:S04]  /*0880*/  ISETP.NE.U32.AND P0, PT, R4, RZ, PT ;  /* 0x000000ff0400720c */ /* 0x004fc80003f05070 */
[----:B------:R-:W-:-:S13]  /*0890*/  ISETP.NE.AND.EX P0, PT, R5, RZ, PT, P0 ;  /* 0x000000ff0500720c */ /* 0x000fda0003f05300 */
[----:B------:R-:W-:Y:S05]  /*08a0*/  @!P0 BRA `(.L_x_6) ;  /* 0x0000000000088947 */ /* 0x000fea0003800000 */
[----:B------:R3:W5:Y:S01]  /*08b0*/  LD.E R18, desc[UR52][R4.64] ;  /* 0x0000003404127980 */ /* 0x000762000c101900 */
[----:B------:R-:W-:Y:S05]  /*08c0*/  BRA `(.L_x_7) ;  /* 0x0000000000247947 */ /* 0x000fea0003800000 */
.L_x_6:
[----:B------:R-:W-:Y:S02]  /*08d0*/  ULDC.64 UR6, c[0x0][0x590] ;  /* 0x0001640000067ab9 */ /* 0x000fe40000000a00 */
[----:B------:R-:W-:-:S04]  /*08e0*/  ISETP.NE.U32.AND P0, PT, RZ, UR6, PT ;  /* 0x00000006ff007c0c */ /* 0x000fc8000bf05070 */
[----:B------:R-:W-:-:S13]  /*08f0*/  ISETP.NE.AND.EX P0, PT, RZ, UR7, PT, P0 ;  /* 0x00000007ff007c0c */ /* 0x000fda000bf05300 */
[----:B------:R-:W-:Y:S05]  /*0900*/  @!P0 BRA `(.L_x_8) ;  /* 0x00000000000c8947 */ /* 0x000fea0003800000 */
[----:B------:R-:W2:Y:S02]  /*0910*/  LDC.64 R18, c[0x0][0x590] ;  /* 0x00016400ff127b82 */ /* 0x000ea40000000a00 */
[----:B--2---:R2:W5:Y:S01]  /*0920*/  LDG.E R18, desc[UR52][R18.64] ;  /* 0x0000003412127981 */ /* 0x004562000c1e1900 */
[----:B------:R-:W-:Y:S05]  /*0930*/  BRA `(.L_x_7) ;  /* 0x0000000000087947 */ /* 0x000fea0003800000 */
.L_x_8:
[----:B------:R-:W-:Y:S02]  /*0940*/  ULDC UR6, c[0x0][0x584] ;  /* 0x0001610000067ab9 */ /* 0x000fe40000000800 */
[----:B------:R-:W-:-:S07]  /*0950*/  IMAD.U32 R18, RZ, RZ, UR6 ;  /* 0x00000006ff127e24 */ /* 0x000fce000f8e00ff */
.L_x_7:
[----:B------:R-:W4:Y:S01]  /*0960*/  LDC R0, c[0x0][0x65c] ;  /* 0x00019700ff007b82 */ /* 0x000f220000000800 */
[----:B------:R-:W2:Y:S01]  /*0970*/  S2R R12, SR_CTAID.Y ;  /* 0x00000000000c7919 */ /* 0x000ea20000002600 */
[----:B01-3--:R-:W-:Y:S01]  /*0980*/  IMAD.MOV.U32 R5, RZ, RZ, RZ ;  /* 0x000000ffff057224 */ /* 0x00bfe200078e00ff */
[----:B------:R-:W-:Y:S01]  /*0990*/  UISETP.NE.AND UP0, UPT, UR13, 0x2, UPT ;  /* 0x000000020d00788c */ /* 0x000fe2000bf05270 */
[----:B------:R-:W0:Y:S01]  /*09a0*/  S2R R4, SR_CTAID.X ;  /* 0x0000000000047919 */ /* 0x000e220000002500 */
[----:B------:R-:W-:Y:S01]  /*09b0*/  ULDC UR8, c[0x0][0x28c] ;  /* 0x0000a30000087ab9 */ /* 0x000fe20000000800 */
[----:B------:R-:W-:Y:S01]  /*09c0*/  UMOV UR49, URZ ;  /* 0x0000003f00317c82 */ /* 0x000fe20008000000 */
[----:B------:R-:W-:Y:S02]  /*09d0*/  UIADD3 UR8, UR8, 0x3f, URZ ;  /* 0x0000003f08087890 */ /* 0x000fe4000fffe03f */
[----:B------:R-:W-:Y:S01]  /*09e0*/  PLOP3.LUT P0, PT, PT, PT, UP0, 0x80, 0x0 ;  /* 0x000000000000781c */ /* 0x000fe20003f0f008 */
[----:B------:R-:W-:Y:S01]  /*09f0*/  UMOV UR36, URZ ;  /* 0x0000003f00247c82 */ /* 0x000fe20008000000 */
[----:B------:R-:W-:Y:S01]  /*0a00*/  ULDC.64 UR10, c[0x0][0x650] ;  /* 0x00019400000a7ab9 */ /* 0x000fe20000000a00 */
[----:B------:R-:W-:-:S04]  /*0a10*/  USHF.R.S32.HI UR9, URZ, 0x1f, UR8 ;  /* 0x0000001f3f097899 */ /* 0x000fc80008011408 */
[----:B------:R-:W-:-:S04]  /*0a20*/  ULEA.HI UR9, UR9, UR8, URZ, 0x6 ;  /* 0x0000000809097291 */ /* 0x000fc8000f8f303f */
[----:B------:R-:W-:Y:S01]  /*0a30*/  USHF.R.S32.HI UR38, URZ, 0x6, UR9 ;  /* 0x000000063f267899 */ /* 0x000fe20008011409 */
[----:B----4-:R-:W-:-:S13]  /*0a40*/  ISETP.NE.AND P2, PT, R0, 0x1, PT ;  /* 0x000000010000780c */ /* 0x010fda0003f45270 */
[----:B------:R-:W0:Y:S01]  /*0a50*/  @P2 LDC R9, c[0x0][0x10] ;  /* 0x00000400ff092b82 */ /* 0x000e220000000800 */
[----:B--2---:R-:W-:Y:S02]  /*0a60*/  @P2 IMAD.MOV.U32 R6, RZ, RZ, R12 ;  /* 0x000000ffff062224 */ /* 0x004fe400078e000c */
[----:B------:R-:W-:-:S05]  /*0a70*/  @P2 IMAD.MOV.U32 R7, RZ, RZ, RZ ;  /* 0x000000ffff072224 */ /* 0x000fca00078e00ff */
[----:B------:R-:W1:Y:S01]  /*0a80*/  @!P2 LDC R11, c[0x0][0xc] ;  /* 0x00000300ff0bab82 */ /* 0x000e620000000800 */
[----:B------:R-:W-:Y:S01]  /*0a90*/  ULDC UR6, c[0x0][0xc] ;  /* 0x0000030000067ab9 */ /* 0x000fe20000000800 */
[----:B------:R-:W-:Y:S01]  /*0aa0*/  ULDC UR7, c[0x0][0x10] ;  /* 0x0000040000077ab9 */ /* 0x000fe20000000800 */
[----:B------:R-:W-:Y:S01]  /*0ab0*/  ULDC UR8, c[0x0][0x14] ;  /* 0x0000050000087ab9 */ /* 0x000fe20000000800 */
[----:B------:R-:W-:-:S04]  /*0ac0*/  UIMAD.WIDE.U32 UR6, UR6, UR7, URZ ;  /* 0x00000007060672a5 */ /* 0x000fc8000f8e003f */
[----:B------:R-:W-:Y:S02]  /*0ad0*/  UIMAD.WIDE.U32 UR50, UR6, UR8, URZ ;  /* 0x00000008063272a5 */ /* 0x000fe4000f8e003f */
[----:B------:R-:W-:-:S04]  /*0ae0*/  UIMAD UR39, UR7, UR8, URZ ;  /* 0x00000008072772a4 */ /* 0x000fc8000f8e023f */
[----:B------:R-:W-:Y:S01]  /*0af0*/  UIADD3 UR39, UR51, UR39, URZ ;  /* 0x0000002733277290 */ /* 0x000fe2000fffe03f */
[----:B0-----:R-:W-:-:S04]  /*0b00*/  @P2 IMAD.WIDE.U32 R8, R4, R9, R6 ;  /* 0x0000000904082225 */ /* 0x001fc800078e0006 */
[----:B------:R-:W-:Y:S02]  /*0b10*/  @P2 IMAD.MOV.U32 R13, RZ, RZ, R8 ;  /* 0x000000ffff0d2224 */ /* 0x000fe400078e0008 */
[----:B-1----:R-:W-:-:S04]  /*0b20*/  @!P2 IMAD.WIDE.U32 R6, R11, R12, R4 ;  /* 0x0000000c0b06a225 */ /* 0x002fc800078e0004 */
[----:B------:R-:W-:Y:S02]  /*0b30*/  @P2 IMAD.MOV.U32 R11, RZ, RZ, RZ ;  /* 0x000000ffff0b2224 */ /* 0x000fe400078e00ff */
[----:B------:R-:W-:Y:S02]  /*0b40*/  @!P2 IMAD.MOV.U32 R13, RZ, RZ, R6 ;  /* 0x000000ffff0da224 */ /* 0x000fe400078e0006 */
[----:B------:R-:W-:Y:S02]  /*0b50*/  @P2 IMAD.IADD R10, R9, 0x1, R11 ;  /* 0x00000001090a2824 */ /* 0x000fe400078e020b */
[----:B------:R-:W-:Y:S01]  /*0b60*/  @!P2 IMAD.MOV.U32 R10, RZ, RZ, R7 ;  /* 0x000000ffff0aa224 */ /* 0x000fe200078e0007 */
[----:B------:R0:W-:Y:S01]  /*0b70*/  STL [R1+0x204], R13 ;  /* 0x0002040d01007387 */ /* 0x0001e20000100800 */
[----:B------:R-:W-:Y:S02]  /*0b80*/  IMAD.MOV.U32 R16, RZ, RZ, R13 ;  /* 0x000000ffff107224 */ /* 0x000fe400078e000d */
[----:B------:R-:W-:Y:S01]  /*0b90*/  IMAD.MOV.U32 R22, RZ, RZ, R10 ;  /* 0x000000ffff167224 */ /* 0x000fe200078e000a */
[----:B------:R0:W-:Y:S01]  /*0ba0*/  STL [R1+0x200], R10 ;  /* 0x0002000a01007387 */ /* 0x0001e20000100800 */
[----:B------:R-:W-:Y:S05]  /*0bb0*/  @P0 BRA `(.L_x_9) ;  /* 0x0000000000280947 */ /* 0x000fea0003800000 */
[----:B------:R-:W-:Y:S01]  /*0bc0*/  IADD3 R16, P0, R16, UR50, RZ ;  /* 0x0000003210107c10 */ /* 0x000fe2000ff1e0ff */
[----:B------:R-:W-:Y:S02]  /*0bd0*/  UISETP.GE.U32.AND UP0, UPT, UR38, 0x6, UPT ;  /* 0x000000062600788c */ /* 0x000fe4000bf06070 */
[----:B------:R-:W-:Y:S01]  /*0be0*/  UIMAD.WIDE.U32 UR6, UR38, -0x55555555, URZ ;  /* 0xaaaaaaab260678a5 */ /* 0x000fe2000f8e003f */
[----:B------:R-:W-:Y:S01]  /*0bf0*/  IADD3.X R22, R22, UR39, RZ, P0, !PT ;  /* 0x0000002716167c10 */ /* 0x000fe200087fe4ff */
[----:B------:R1:W-:Y:S01]  /*0c00*/  STL [R1+0x204], R16 ;  /* 0x0002041001007387 */ /* 0x0003e20000100800 */
[----:B------:R-:W-:Y:S01]  /*0c10*/  UMOV UR36, URZ ;  /* 0x0000003f00247c82 */ /* 0x000fe20008000000 */
[----:B------:R-:W-:Y:S02]  /*0c20*/  USHF.R.U32.HI UR6, URZ, 0x2, UR7 ;  /* 0x000000023f067899 */ /* 0x000fe40008011607 */
[----:B------:R1:W-:Y:S02]  /*0c30*/  STL [R1+0x200], R22 ;  /* 0x0002001601007387 */ /* 0x0003e40000100800 */
[----:B------:R-:W-:-:S02]  /*0c40*/  UIMAD UR49, UR6, -0x6, UR38 ;  /* 0xfffffffa063178a4 */ /* 0x000fc4000f8e0226 */
[----:B------:R-:W-:-:S12]  /*0c50*/  @UP0 ULOP3.LUT UR36, UR6, 0x1, URZ, 0xc0, !UPT ;  /* 0x0000000106240892 */ /* 0x000fd8000f8ec03f */
.L_x_9:
[----:B------:R-:W-:Y:S01]  /*0c60*/  IMAD.MOV.U32 R7, RZ, RZ, -0x1 ;  /* 0xffffffffff077424 */ /* 0x000fe200078e00ff */
[----:B------:R-:W-:Y:S01]  /*0c70*/  ISETP.GE.U32.AND P0, PT, R16, UR10, PT ;  /* 0x0000000a10007c0c */ /* 0x000fe2000bf06070 */
[----:B------:R-:W-:Y:S01]  /*0c80*/  IMAD.MOV.U32 R6, RZ, RZ, -0x1 ;  /* 0xffffffffff067424 */ /* 0x000fe200078e00ff */
[----:B------:R-:W-:Y:S01]  /*0c90*/  PRMT R0, RZ, 0x7610, R0 ;  /* 0x00007610ff007816 */ /* 0x000fe20000000000 */
[----:B------:R-:W-:Y:S01]  /*0ca0*/  IMAD.MOV.U32 R19, RZ, RZ, -0x1 ;  /* 0xffffffffff137424 */ /* 0x000fe200078e00ff */
[----:B------:R2:W-:Y:S01]  /*0cb0*/  STL [R1+0x208], R7 ;  /* 0x0002080701007387 */ /* 0x0005e20000100800 */
[----:B------:R-:W-:-:S03]  /*0cc0*/  ISETP.GE.U32.AND.EX P0, PT, R22, UR11, PT, P0 ;  /* 0x0000000b16007c0c */ /* 0x000fc6000bf06100 */
[----:B------:R2:W-:Y:S10]  /*0cd0*/  STL [R1+0x20c], R6 ;  /* 0x00020c0601007387 */ /* 0x0005f40000100800 */
[----:B--2---:R-:W-:Y:S05]  /*0ce0*/  @P0 BRA `(.L_x_10) ;  /* 0x0000000400680947 */ /* 0x004fea0003800000 */
[----:B------:R-:W2:Y:S01]  /*0cf0*/  LDC.64 R14, c[0x0][0x628] ;  /* 0x00018a00ff0e7b82 */ /* 0x000ea20000000a00 */
[----:B------:R-:W-:Y:S02]  /*0d00*/  IMAD.MOV.U32 R6, RZ, RZ, R16 ;  /* 0x000000ffff067224 */ /* 0x000fe400078e0010 */
[----:B------:R-:W-:-:S05]  /*0d10*/  IMAD.MOV.U32 R7, RZ, RZ, R22 ;  /* 0x000000ffff077224 */ /* 0x000fca00078e0016 */
[----:B------:R-:W3:Y:S08]  /*0d20*/  LDC R0, c[0x0][0x630] ;  /* 0x00018c00ff007b82 */ /* 0x000ef00000000800 */
[----:B------:R-:W4:Y:S01]  /*0d30*/  LDC.64 R20, c[0x0][0x620] ;  /* 0x00018800ff147b82 */ /* 0x000f220000000a00 */
[----:B--2---:R-:W-:-:S04]  /*0d40*/  ISETP.NE.U32.AND P0, PT, R14, RZ, PT ;  /* 0x000000ff0e00720c */ /* 0x004fc80003f05070 */
[----:B------:R-:W-:-:S13]  /*0d50*/  ISETP.NE.AND.EX P0, PT, R15, RZ, PT, P0 ;  /* 0x000000ff0f00720c */ /* 0x000fda0003f05300 */
[----:B---34-:R-:W-:Y:S05]  /*0d60*/  @!P0 BRA `(.L_x_11) ;  /* 0x0000000000288947 */ /* 0x018fea0003800000 */
[----:B------:R-:W2:Y:S02]  /*0d70*/  LDC R11, c[0x0][0x634] ;  /* 0x00018d00ff0b7b82 */ /* 0x000ea40000000800 */
[----:B--2---:R-:W-:-:S05]  /*0d80*/  IADD3 R11, P0, R16, R11, RZ ;  /* 0x0000000b100b7210 */ /* 0x004fca0007f1e0ff */
[----:B0-----:R-:W-:-:S04]  /*0d90*/  IMAD.X R13, RZ, RZ, R22, P0 ;  /* 0x000000ffff0d7224 */ /* 0x001fc800000e0616 */
[----:B------:R-:W-:-:S04]  /*0da0*/  IMAD.WIDE.U32 R6, R13, R14, RZ ;  /* 0x0000000e0d067225 */ /* 0x000fc800078e00ff */
[----:B------:R-:W-:-:S04]  /*0db0*/  IMAD.WIDE.U32 R8, P0, R11, R15, R6 ;  /* 0x0000000f0b087225 */ /* 0x000fc80007800006 */
[----:B------:R-:W-:-:S04]  /*0dc0*/  IMAD.WIDE.U32 R6, R11, R14, RZ ;  /* 0x0000000e0b067225 */ /* 0x000fc800078e00ff */
[----:B------:R-:W-:Y:S01]  /*0dd0*/  IMAD.X R11, RZ, RZ, RZ, P0 ;  /* 0x000000ffff0b7224 */ /* 0x000fe200000e06ff */
[----:B------:R-:W-:Y:S01]  /*0de0*/  IADD3 RZ, P0, R7, R8, RZ ;  /* 0x0000000807ff7210 */ /* 0x000fe20007f1e0ff */
[----:B------:R-:W-:-:S04]  /*0df0*/  IMAD.MOV.U32 R10, RZ, RZ, R9 ;  /* 0x000000ffff0a7224 */ /* 0x000fc800078e0009 */
[----:B------:R-:W-:-:S08]  /*0e00*/  IMAD.WIDE.U32.X R6, R13, R15, R10, P0 ;  /* 0x0000000f0d067225 */ /* 0x000fd000000e040a */
.L_x_11:
[-CC-:B------:R-:W-:Y:S01]  /*0e10*/  SHF.R.U64 R27, R6, R0.reuse, R7.reuse ;  /* 0x00000000061b7219 */ /* 0x180fe20000001207 */
[----:B0-----:R-:W0:Y:S01]  /*0e20*/  LDC R10, c[0x0][0x618] ;  /* 0x00018600ff0a7b82 */ /* 0x001e220000000800 */
[----:B------:R-:W-:Y:S01]  /*0e30*/  SHF.R.U32.HI R5, RZ, R0, R7 ;  /* 0x00000000ff057219 */ /* 0x000fe20000011607 */
[----:B------:R-:W-:Y:S01]  /*0e40*/  ULDC UR6, c[0x0][0x150] ;  /* 0x0000540000067ab9 */ /* 0x000fe20000000800 */
[----:B------:R-:W-:Y:S01]  /*0e50*/  IADD3 R9, P0, RZ, -R27, RZ ;  /* 0x8000001bff097210 */ /* 0x000fe20007f1e0ff */
[----:B------:R-:W-:Y:S01]  /*0e60*/  IMAD.MOV.U32 R6, RZ, RZ, R16 ;  /* 0x000000ffff067224 */ /* 0x000fe200078e0010 */
[----:B------:R-:W-:Y:S01]  /*0e70*/  I2FP.F32.U32 R0, R4 ;  /* 0x0000000400007245 */ /* 0x000fe20000201000 */
[----:B------:R-:W-:Y:S02]  /*0e80*/  IMAD.MOV.U32 R7, RZ, RZ, R22 ;  /* 0x000000ffff077224 */ /* 0x000fe400078e0016 */
[----:B------:R-:W2:Y:S01]  /*0e90*/  LDC.64 R24, c[0x0][0x640] ;  /* 0x00019000ff187b82 */ /* 0x000ea20000000a00 */
[----:B------:R-:W-:-:S02]  /*0ea0*/  IMAD.X R11, RZ, RZ, ~R5, P0 ;  /* 0x000000ffff0b7224 */ /* 0x000fc400000e0e05 */
[----:B------:R-:W-:Y:S01]  /*0eb0*/  FMUL R0, R0, UR6 ;  /* 0x0000000600007c20 */ /* 0x000fe20008400000 */
[----:B------:R-:W-:Y:S01]  /*0ec0*/  IMAD.WIDE.U32 R6, R9, R20, R6 ;  /* 0x0000001409067225 */ /* 0x000fe200078e0006 */
[----:B------:R-:W-:-:S03]  /*0ed0*/  ULDC UR6, c[0x0][0x154] ;  /* 0x0000550000067ab9 */ /* 0x000fc60000000800 */
[----:B------:R-:W-:Y:S01]  /*0ee0*/  IMAD R8, R11, R20, RZ ;  /* 0x000000140b087224 */ /* 0x000fe200078e02ff */
[----:B------:R-:W3:Y:S01]  /*0ef0*/  LDC R5, c[0x0][0x144] ;  /* 0x00005100ff057b82 */ /* 0x000ee20000000800 */
[----:B------:R-:W4:Y:S02]  /*0f00*/  F2I.U32.TRUNC.NTZ R0, R0 ;  /* 0x0000000000007305 */ /* 0x000f24000020f000 */
[----:B------:R-:W-:-:S04]  /*0f10*/  IMAD R9, R9, R21, R8 ;  /* 0x0000001509097224 */ /* 0x000fc800078e0208 */
[----:B------:R-:W-:Y:S01]  /*0f20*/  IMAD.IADD R7, R7, 0x1, R9 ;  /* 0x0000000107077824 */ /* 0x000fe200078e0209 */
[----:B-1----:R-:W1:Y:S01]  /*0f30*/  LDC R16, c[0x0][0x608] ;  /* 0x00018200ff107b82 */ /* 0x002e620000000800 */
[----:B------:R-:W-:-:S03]  /*0f40*/  IMAD.MOV.U32 R9, RZ, RZ, -0x1 ;  /* 0xffffffffff097424 */ /* 0x000fc600078e00ff */
[--C-:B0-----:R-:W-:Y:S02]  /*0f50*/  SHF.R.U64 R14, R6, R10, R7.reuse ;  /* 0x0000000a060e7219 */ /* 0x101fe40000001207 */
[----:B------:R-:W-:Y:S02]  /*0f60*/  I2FP.F32.U32 R6, R12 ;  /* 0x0000000c00067245 */ /* 0x000fe40000201000 */
[----:B------:R-:W0:Y:S01]  /*0f70*/  LDC R22, c[0x0][0x658] ;  /* 0x00019600ff167b82 */ /* 0x000e220000000800 */
[----:B--2---:R-:W-:Y:S01]  /*0f80*/  ISETP.NE.U32.AND P0, PT, R24, RZ, PT ;  /* 0x000000ff1800720c */ /* 0x004fe20003f05070 */
[----:B----4-:R-:W-:Y:S02]  /*0f90*/  IMAD.MOV R8, RZ, RZ, -R0 ;  /* 0x000000ffff087224 */ /* 0x010fe400078e0a00 */
[----:B------:R-:W-:Y:S01]  /*0fa0*/  FMUL R6, R6, UR6 ;  /* 0x0000000606067c20 */ /* 0x000fe20008400000 */
[----:B------:R-:W-:Y:S02]  /*0fb0*/  SHF.R.U32.HI R7, RZ, R10, R7 ;  /* 0x0000000aff077219 */ /* 0x000fe40000011607 */
[----:B------:R-:W-:Y:S01]  /*0fc0*/  ISETP.NE.AND.EX P0, PT, R25, RZ, PT, P0 ;  /* 0x000000ff1900720c */ /* 0x000fe20003f05300 */
[----:B------:R2:W4:Y:S01]  /*0fd0*/  F2I.U32.TRUNC.NTZ R13, R6 ;  /* 0x00000006000d7305 */ /* 0x000522000020f000 */
[----:B------:R-:W2:Y:S01]  /*0fe0*/  LDC R15, c[0x0][0x148] ;  /* 0x00005200ff0f7b82 */ /* 0x000ea20000000800 */
[----:B---3--:R-:W-:-:S07]  /*0ff0*/  IMAD R0, R5, R8, R4 ;  /* 0x0000000805007224 */ /* 0x008fce00078e0204 */
[----:B------:R-:W3:Y:S01]  /*1000*/  LDC R20, c[0x0][0x600] ;  /* 0x00018000ff147b82 */ /* 0x000ee20000000800 */
[-CC-:B-1----:R-:W-:Y:S02]  /*1010*/  SHF.R.U64 R28, R14, R16.reuse, R7.reuse ;  /* 0x000000100e1c7219 */ /* 0x182fe40000001207 */
[----:B------:R-:W-:Y:S01]  /*1020*/  SHF.R.U32.HI R5, RZ, R16, R7 ;  /* 0x00000010ff057219 */ /* 0x000fe20000011607 */
[----:B------:R-:W-:-:S04]  /*1030*/  IMAD.MOV.U32 R7, RZ, RZ, 0x1 ;  /* 0x00000001ff077424 */ /* 0x000fc800078e00ff */
[----:B------:R-:W1:Y:S01]  /*1040*/  LDC R21, c[0x0][0x648] ;  /* 0x00019200ff157b82 */ /* 0x000e620000000800 */
[-C--:B0-----:R-:W-:Y:S02]  /*1050*/  SHF.L.U32 R4, R9, R22.reuse, RZ ;  /* 0x0000001609047219 */ /* 0x081fe400000006ff */
[--C-:B------:R-:W-:Y:S02]  /*1060*/  SHF.R.U64 R16, R28, R22, R5.reuse ;  /* 0x000000161c107219 */ /* 0x100fe40000001205 */
[----:B------:R-:W-:Y:S02]  /*1070*/  LOP3.LUT R11, RZ, R4, RZ, 0x33, !PT ;  /* 0x00000004ff0b7212 */ /* 0x000fe400078e33ff */
[-C--:B------:R-:W-:Y:S01]  /*1080*/  SHF.R.U32.HI R5, RZ, R22.reuse, R5 ;  /* 0x00000016ff057219 */ /* 0x080fe20000011605 */
[----:B------:R-:W0:Y:S01]  /*1090*/  LDC R23, c[0x0][0x638] ;  /* 0x00018e00ff177b82 */ /* 0x000e220000000800 */
[----:B------:R-:W-:Y:S01]  /*10a0*/  SHF.L.U32 R10, R7, R22, RZ ;  /* 0x00000016070a7219 */ /* 0x000fe200000006ff */
[----:B------:R-:W-:-:S06]  /*10b0*/  IMAD.MOV.U32 R4, RZ, RZ, R16 ;  /* 0x000000ffff047224 */ /* 0x000fcc00078e0010 */
[----:B------:R-:W0:Y:S01]  /*10c0*/  LDC R26, c[0x0][0x610] ;  /* 0x00018400ff1a7b82 */ /* 0x000e220000000800 */
[----:B--2-4-:R-:W-:Y:S05]  /*10d0*/  @!P0 BRA `(.L_x_12) ;  /* 0x0000000000288947 */ /* 0x014fea0003800000 */
[----:B------:R-:W2:Y:S02]  /*10e0*/  LDC R9, c[0x0][0x64c] ;  /* 0x00019300ff097b82 */ /* 0x000ea40000000800 */
[----:B--2---:R-:W-:-:S05]  /*10f0*/  IADD3 R9, P0, R16, R9, RZ ;  /* 0x0000000910097210 */ /* 0x004fca0007f1e0ff */
[----:B------:R-:W-:-:S04]  /*1100*/  IMAD.X R19, RZ, RZ, R5, P0 ;  /* 0x000000ffff137224 */ /* 0x000fc800000e0605 */
[----:B------:R-:W-:-:S04]  /*1110*/  IMAD.WIDE.U32 R4, R19, R24, RZ ;  /* 0x0000001813047225 */ /* 0x000fc800078e00ff */
[----:B------:R-:W-:-:S04]  /*1120*/  IMAD.WIDE.U32 R6, P0, R9, R25, R4 ;  /* 0x0000001909067225 */ /* 0x000fc80007800004 */
[----:B------:R-:W-:-:S04]  /*1130*/  IMAD.WIDE.U32 R4, R9, R24, RZ ;  /* 0x0000001809047225 */ /* 0x000fc800078e00ff */
[----:B------:R-:W-:Y:S01]  /*1140*/  IMAD.X R9, RZ, RZ, RZ, P0 ;  /* 0x000000ffff097224 */ /* 0x000fe200000e06ff */
[----:B------:R-:W-:Y:S01]  /*1150*/  IADD3 RZ, P0, R5, R6, RZ ;  /* 0x0000000605ff7210 */ /* 0x000fe20007f1e0ff */
[----:B------:R-:W-:-:S04]  /*1160*/  IMAD.MOV.U32 R8, RZ, RZ, R7 ;  /* 0x000000ffff087224 */ /* 0x000fc800078e0007 */
[----:B------:R-:W-:-:S08]  /*1170*/  IMAD.WIDE.U32.X R4, R19, R25, R8, P0 ;  /* 0x0000001913047225 */ /* 0x000fd000000e0408 */
.L_x_12:
[----:B-1----:R-:W-:Y:S01]  /*1180*/  SHF.R.U64 R4, R4, R21, R5 ;  /* 0x0000001504047219 */ /* 0x002fe20000001205 */
[----:B---3--:R-:W-:Y:S01]  /*1190*/  VIADD R5, R20, 0xffffffff ;  /* 0xffffffff14057836 */ /* 0x008fe20000000000 */
[----:B------:R-:W-:Y:S01]  /*11a0*/  LOP3.LUT R11, R28, R11, RZ, 0xc0, !PT ;  /* 0x0000000b1c0b7212 */ /* 0x000fe200078ec0ff */
[----:B------:R-:W-:Y:S02]  /*11b0*/  IMAD.MOV R13, RZ, RZ, -R13 ;  /* 0x000000ffff0d7224 */ /* 0x000fe400078e0a0d */
[----:B------:R-:W-:Y:S01]  /*11c0*/  IMAD.MOV R6, RZ, RZ, -R4 ;  /* 0x000000ffff067224 */ /* 0x000fe200078e0a04 */
[----:B------:R-:W-:Y:S01]  /*11d0*/  LOP3.LUT R14, R14, R5, RZ, 0xc0, !PT ;  /* 0x000000050e0e7212 */ /* 0x000fe200078ec0ff */
[----:B------:R-:W-:Y:S02]  /*11e0*/  @P2 IMAD R0, R15, R13, R12 ;  /* 0x0000000d0f002224 */ /* 0x000fe400078e020c */
[----:B------:R-:W-:Y:S02]  /*11f0*/  IMAD R11, R10, R4, R11 ;  /* 0x000000040a0b7224 */ /* 0x000fe400078e020b */
[----:B0-----:R-:W-:-:S02]  /*1200*/  IMAD R5, R6, R23, R16 ;  /* 0x0000001706057224 */ /* 0x001fc400078e0210 */
[----:B------:R-:W-:Y:S02]  /*1210*/  IMAD R4, R11, R26, R0 ;  /* 0x0000001a0b047224 */ /* 0x000fe400078e0200 */
[----:B------:R-:W-:Y:S02]  /*1220*/  IMAD R5, R5, R20, R14 ;  /* 0x0000001405057224 */ /* 0x000fe400078e020e */
[----:B------:R-:W-:Y:S02]  /*1230*/  IMAD.MOV.U32 R0, RZ, RZ, 0x1 ;  /* 0x00000001ff007424 */ /* 0x000fe400078e00ff */
[----:B------:R-:W-:Y:S01]  /*1240*/  IMAD.MOV.U32 R19, RZ, RZ, R27 ;  /* 0x000000ffff137224 */ /* 0x000fe200078e001b */
[----:B------:R-:W-:Y:S02]  /*1250*/  SEL R6, R5, R4, !P2 ;  /* 0x0000000405067207 */ /* 0x000fe40005000000 */
[----:B------:R-:W-:-:S03]  /*1260*/  SEL R4, R4, R5, !P2 ;  /* 0x0000000504047207 */ /* 0x000fc60005000000 */
[----:B------:R2:W-:Y:S04]  /*1270*/  STL [R1+0x20c], R6 ;  /* 0x00020c0601007387 */ /* 0x0005e80000100800 */
[----:B------:R2:W-:Y:S02]  /*1280*/  STL [R1+0x208], R4 ;  /* 0x0002080401007387 */ /* 0x0005e40000100800 */
.L_x_10:
[----:B------:R-:W-:Y:S05]  /*1290*/  @!P1 BRA `(.L_x_13) ;  /* 0x0000012800349947 */ /* 0x000fea0003800000 */
[----:B------:R-:W-:-:S06]  /*12a0*/  UISETP.GT.U32.AND UP0, UPT, UR12, 0x1, UPT ;  /* 0x000000010c00788c */ /* 0x000fcc000bf04070 */
[----:B------:R-:W-:-:S13]  /*12b0*/  PLOP3.LUT P0, PT, PT, PT, UP0, 0x80, 0x0 ;  /* 0x000000000000781c */ /* 0x000fda0003f0f008 */
[----:B------:R-:W-:Y:S05]  /*12c0*/  @P0 EXIT ;  /* 0x000000000000094d */ /* 0x000fea0003800000 */
.L_x_14:
[----:B------:R-:W-:-:S08]  /*12d0*/  NOP ;  /* 0x0000000000007918 */ /* 0x000fd00000000000 */
[----:B------:R-:W3:Y:S02]  /*12e0*/  USETMAXREG.TRY_ALLOC.CTAPOOL UP0, 0xf0 ;  /* 0x000000f0000079c8 */ /* 0x000ee40008000600 */
[----:B---3--:R-:W-:-:S13]  /*12f0*/  PLOP3.LUT P0, PT, PT, PT, UP0, 0x80, 0x0 ;  /* 0x000000000000781c */ /* 0x008fda0003f0f008 */
[----:B------:R-:W-:Y:S05]  /*1300*/  @!P0 BRA `(.L_x_14) ;  /* 0xfffffffc00f08947 */ /* 0x000fea000383ffff */
[----:B------:R-:W-:-:S13]  /*1310*/  LOP3.LUT P0, RZ, R0, 0xff, RZ, 0xc0, !PT ;  /* 0x000000ff00ff7812 */ /* 0x000fda000780c0ff */
[----:B------:R-:W-:Y:S05]  /*1320*/  @!P0 EXIT ;  /* 0x000000000000894d */ /* 0x000fea0003800000 */
[----:B------:R-:W-:Y:S01]  /*1330*/  SHF.R.S32.HI R0, RZ, 0x1f, R3 ;  /* 0x0000001fff007819 */ /* 0x000fe20000011403 */
[----:B------:R-:W3:Y:S01]  /*1340*/  S2UR UR4, SR_CgaCtaId ;  /* 0x00000000000479c3 */ /* 0x000ee20000008800 */
[----:B------:R-:W-:Y:S02]  /*1350*/  UIADD3 UR5, UR5, -0x1, URZ ;  /* 0xffffffff05057890 */ /* 0x000fe4000fffe03f */
[CC--:B------:R-:W-:Y:S01]  /*1360*/  LEA.HI R2, R0.reuse, R3.reuse, RZ, 0x2 ;  /* 0x0000000300027211 */ /* 0x0c0fe200078f10ff */
[----:B------:R-:W-:Y:S01]  /*1370*/  UMOV UR42, 0x400 ;  /* 0x00000400002a7882 */ /* 0x000fe20000000000 */
[----:B------:R-:W-:Y:S01]  /*1380*/  LEA.HI R0, R0, R3, RZ, 0x5 ;  /* 0x0000000300007211 */ /* 0x000fe200078f28ff */
[----:B------:R-:W-:Y:S01]  /*1390*/  UISETP.LT.AND UP0, UPT, UR38, 0x1, UPT ;  /* 0x000000012600788c */ /* 0x000fe2000bf01270 */
[--C-:B------:R-:W-:Y:S01]  /*13a0*/  SHF.R.S32.HI R154, RZ, 0x2, R2.reuse ;  /* 0x00000002ff9a7819 */ /* 0x100fe20000011402 */
[----:B------:R-:W-:Y:S01]  /*13b0*/  USHF.L.U32 UR41, UR5, 0x3, URZ ;  /* 0x0000000305297899 */ /* 0x000fe2000800063f */
[----:B------:R-:W-:Y:S01]  /*13c0*/  SHF.R.S32.HI R5, RZ, 0x1f, R2 ;  /* 0x0000001fff057819 */ /* 0x000fe20000011402 */
[----:B------:R-:W-:Y:S01]  /*13d0*/  USEL UR44, UR38, 0x1, UP0 ;  /* 0x00000001262c7887 */ /* 0x000fe20008000000 */
[----:B------:R-:W-:Y:S01]  /*13e0*/  LOP3.LUT R152, R2, 0xfffffffc, RZ, 0xc0, !PT ;  /* 0xfffffffc02987812 */ /* 0x000fe200078ec0ff */
[----:B------:R-:W-:Y:S01]  /*13f0*/  UISETP.NE.AND UP0, UPT, UR5, URZ, UPT ;  /* 0x0000003f0500728c */ /* 0x000fe2000bf05270 */
[----:B------:R-:W-:Y:S01]  /*1400*/  LEA.HI R5, R5, R154, RZ, 0x3 ;  /* 0x0000009a05057211 */ /* 0x000fe200078f18ff */
[----:B------:R-:W-:-:S02]  /*1410*/  ULOP3.LUT UR48, UR41, 0x8, URZ, 0xc0, !UPT ;  /* 0x0000000829307892 */ /* 0x000fc4000f8ec03f */
[----:B------:R-:W-:Y:S01]  /*1420*/  IMAD.IADD R152, R3, 0x1, -R152 ;  /* 0x0000000103987824 */ /* 0x000fe200078e0a98 */
[----:B------:R-:W-:Y:S01]  /*1430*/  LOP3.LUT R5, R5, 0xfffffff8, RZ, 0xc0, !PT ;  /* 0xfffffff805057812 */ /* 0x000fe200078ec0ff */
[----:B------:R-:W-:Y:S02]  /*1440*/  USHF.L.U32 UR40, UR38, 0x1, URZ ;  /* 0x0000000126287899 */ /* 0x000fe4000800063f */
[----:B------:R-:W-:Y:S02]  /*1450*/  UIADD3 UR44, -UR44, UR38, URZ ;  /* 0x000000262c2c7290 */ /* 0x000fe4000fffe13f */
[----:B------:R-:W-:Y:S01]  /*1460*/  IMAD.IADD R154, R154, 0x1, -R5 ;  /* 0x000000019a9a7824 */ /* 0x000fe200078e0a05 */
[----:B------:R-:W-:Y:S01]  /*1470*/  SHF.R.S32.HI R5, RZ, 0x5, R0 ;  /* 0x00000005ff057819 */ /* 0x000fe20000011400 */
[----:B---3--:R-:W-:Y:S02]  /*1480*/  ULEA UR42, UR4, UR42, 0x18 ;  /* 0x0000002a042a7291 */ /* 0x008fe4000f8ec03f */
[----:B------:R-:W-:Y:S01]  /*1490*/  ULOP3.LUT UR45, UR41, 0x8, URZ, 0xc, !UPT ;  /* 0x00000008292d7892 */ /* 0x000fe2000f8e0c3f */
[--C-:B------:R-:W-:Y:S01]  /*14a0*/  SHF.R.S32.HI R155, RZ, 0x1f, R154.reuse ;  /* 0x0000001fff9b7819 */ /* 0x100fe2000001149a */
[C-C-:B------:R-:W-:Y:S01]  /*14b0*/  IMAD R153, R5.reuse, -0x10, -R154.reuse ;  /* 0xfffffff005997824 */ /* 0x140fe200078e0a9a */
[----:B------:R-:W-:Y:S01]  /*14c0*/  ULDC UR4, c[0x0][0x284] ;  /* 0x0000a10000047ab9 */ /* 0x000fe20000000800 */
[----:B------:R-:W-:Y:S01]  /*14d0*/  UIADD3 UR43, UR42, 0x70, URZ ;  /* 0x000000702a2b7890 */ /* 0x000fe2000fffe03f */
[----:B------:R-:W-:Y:S01]  /*14e0*/  IMAD.WIDE R154, R5, 0x10, R154 ;  /* 0x00000010059a7825 */ /* 0x000fe200078e029a */
[----:B------:R-:W-:-:S02]  /*14f0*/  USEL UR46, URZ, 0x1, UP0 ;  /* 0x000000013f2e7887 */ /* 0x000fc40008000000 */
[----:B------:R-:W-:Y:S01]  /*1500*/  UIADD3 UR47, UR41, UR43, URZ ;  /* 0x0000002b292f7290 */ /* 0x000fe2000fffe03f */
[----:B------:R-:W-:Y:S01]  /*1510*/  VIADD R153, R153, UR4 ;  /* 0x0000000499997c36 */ /* 0x000fe20008000000 */
[----:B------:R-:W-:-:S12]  /*1520*/  ULOP3.LUT UR48, UR48, 0x18, URZ, 0x3c, !UPT ;  /* 0x0000001830307892 */ /* 0x000fd8000f8e3c3f */
.L_x_550:
[----:B0-----:R-:W-:Y:S01]  /*1530*/  IMAD.U32 R3, RZ, RZ, UR46 ;  /* 0x0000002eff037e24 */ /* 0x001fe2000f8e00ff */
[----:B------:R-:W-:Y:S01]  /*1540*/  ULDC UR4, c[0x0][0x28c] ;  /* 0x0000a30000047ab9 */ /* 0x000fe20000000800 */
[----:B-1----:R-:W-:Y:S01]  /*1550*/  IMAD.U32 R22, RZ, RZ, UR43 ;  /* 0x0000002bff167e24 */ /* 0x002fe2000f8e00ff */
[----:B------:R-:W-:Y:S02]  /*1560*/  ISETP.LT.AND P1, PT, RZ, UR4, PT ;  /* 0x00000004ff007c0c */ /* 0x000fe4000bf21270 */
[----:B------:R-:W-:-:S04]  /*1570*/  SHF.L.U32 R3, R3, 0x1f, RZ ;  /* 0x0000001f03037819 */ /* 0x000fc800000006ff */
[----:B------:R-:W1:Y:S02]  /*1580*/  SYNCS.PHASECHK.TRANS64.TRYWAIT P0, [R22+UR41], R3 ;  /* 0x00000003160075a7 */ /* 0x000e640008000169 */
[----:B-123--:R-:W-:Y:S05]  /*1590*/  @!P0 BRA `(.L_x_15) ;  /* 0x0000013400dc8947 */ /* 0x00efea0003800000 */
.L_x_574:
[----:B------:R-:W-:Y:S05]  /*15a0*/  @P1 BRA `(.L_x_16) ;  /* 0x0000000000401947 */ /* 0x000fea0003800000 */
[----:B-1----:R-:W-:Y:S01]  /*15b0*/  MOV R0, 0x0 ;  /* 0x0000000000007802 */ /* 0x002fe20000000f00 */
[----:B------:R-:W-:Y:S01]  /*15c0*/  ULDC.64 UR4, c[0x4][0x68] ;  /* 0x01001a0000047ab9 */ /* 0x000fe20000000a00 */
[----:B------:R-:W-:Y:S01]  /*15d0*/  ULDC.64 UR6, c[0x4][0x8] ;  /* 0x0100020000067ab9 */ /* 0x000fe20000000a00 */
[----:B--2---:R-:W-:Y:S01]  /*15e0*/  IMAD.U32 R4, RZ, RZ, UR4 ;  /* 0x00000004ff047e24 */ /* 0x004fe2000f8e00ff */
[----:B------:R1:W2:Y:S01]  /*15f0*/  LDC.64 R2, c[0x4][R0] ;  /* 0x0100000000027b82 */ /* 0x0002a20000000a00 */
[----:B------:R-:W-:Y:S01]  /*1600*/  IMAD.U32 R5, RZ, RZ, UR5 ;  /* 0x00000005ff057e24 */ /* 0x000fe2000f8e00ff */
[----:B------:R-:W-:Y:S01]  /*1610*/  ULDC.64 UR4, c[0x4][0x70] ;  /* 0x01001c0000047ab9 */ /* 0x000fe20000000a00 */
[----:B0-----:R-:W-:Y:S02]  /*1620*/  IMAD.U32 R10, RZ, RZ, UR6 ;  /* 0x00000006ff0a7e24 */ /* 0x001fe4000f8e00ff */
[----:B------:R-:W-:Y:S02]  /*1630*/  IMAD.U32 R6, RZ, RZ, UR4 ;  /* 0x00000004ff067e24 */ /* 0x000fe4000f8e00ff */
[----:B------:R-:W-:-:S02]  /*1640*/  IMAD.U32 R7, RZ, RZ, UR5 ;  /* 0x00000005ff077e24 */ /* 0x000fc4000f8e00ff */
[----:B------:R-:W-:Y:S02]  /*1650*/  IMAD.U32 R11, RZ, RZ, UR7 ;  /* 0x00000007ff0b7e24 */ /* 0x000fe4000f8e00ff */
[----:B------:R-:W-:Y:S02]  /*1660*/  IMAD.MOV.U32 R8, RZ, RZ, 0x1e1 ;  /* 0x000001e1ff087424 */ /* 0x000fe400078e00ff */
[----:B------:R-:W-:Y:S02]  /*1670*/  IMAD.MOV.U32 R12, RZ, RZ, 0x1 ;  /* 0x00000001ff0c7424 */ /* 0x000fe400078e00ff */
[----:B-1----:R-:W-:-:S07]  /*1680*/  IMAD.MOV.U32 R13, RZ, RZ, RZ ;  /* 0x000000ffff0d7224 */ /* 0x002fce00078e00ff */
[----:B------:R-:W-:-:S07]  /*1690*/  LEPC R20, `(.L_x_16) ;  /* 0x000000001014794e */ /* 0x000fce0000000000 */
[----:B--2--5:R-:W-:Y:S05]  /*16a0*/  CALL.ABS.NOINC R2 ;  /* 0x0000000002007343 */ /* 0x024fea0003c00000 */
.L_x_16:
[----:B------:R-:W-:-:S06]  /*16b0*/  ULOP3.LUT UR4, UR37, 0x1, URZ, 0xfc, !UPT ;  /* 0x0000000125047892 */ /* 0x000fcc000f8efc3f */
[----:B-1----:R-:W-:-:S05]  /*16c0*/  IMAD.U32 R0, RZ, RZ, UR4 ;  /* 0x00000004ff007e24 */ /* 0x002fca000f8e00ff */
[----:B------:R-:W-:-:S13]  /*16d0*/  ISETP.NE.AND P0, PT, R0, 0x3, PT ;  /* 0x000000030000780c */ /* 0x000fda0003f05270 */
[----:B------:R-:W-:Y:S05]  /*16e0*/  @!P0 BRA `(.L_x_17) ;  /* 0x0000000000048947 */ /* 0x000fea0003800000 */
[----:B------:R-:W-:Y:S01]  /*16f0*/  BPT.TRAP 0x1 ;  /* 0x000000040000795c */ /* 0x000fe20000300000 */
.L_x_17:
[----:B------:R-:W-:Y:S02]  /*1700*/  IMAD.U32 R3, RZ, RZ, UR49 ;  /* 0x00000031ff037e24 */ /* 0x000fe4000f8e00ff */
[----:B------:R-:W-:-:S03]  /*1710*/  IMAD.U32 R0, RZ, RZ, UR36 ;  /* 0x00000024ff007e24 */ /* 0x000fc6000f8e00ff */
[----:B------:R-:W-:Y:S02]  /*1720*/  LEA R3, R3, UR42, 0x3 ;  /* 0x0000002a03037c11 */ /* 0x000fe4000f8e18ff */
[----:B------:R-:W-:-:S04]  /*1730*/  SHF.L.U32 R0, R0, 0x1f, RZ ;  /* 0x0000001f00007819 */ /* 0x000fc800000006ff */
[----:B------:R1:W3:Y:S01]  /*1740*/  SYNCS.PHASECHK.TRANS64.TRYWAIT P1, [R3+URZ], R0 ;  /* 0x00000000030075a7 */ /* 0x0002e2000802017f */
[----:B------:R-:W-:Y:S05]  /*1750*/  @!P0 BRA `(.L_x_18) ;  /* 0x0000000000048947 */ /* 0x000fea0003800000 */
[----:B------:R-:W-:Y:S01]  /*1760*/  BPT.TRAP 0x1 ;  /* 0x000000040000795c */ /* 0x000fe20000300000 */
.L_x_18:
[----:B------:R-:W-:-:S05]  /*1770*/  IMAD.U32 R2, RZ, RZ, UR44 ;  /* 0x0000002cff027e24 */ /* 0x000fca000f8e00ff */
[----:B------:R-:W-:Y:S01]  /*1780*/  ISETP.GE.AND P2, PT, R2, 0x1, PT ;  /* 0x000000010200780c */ /* 0x000fe20003f46270 */
[----:B---3--:R-:W-:-:S12]  /*1790*/  @P1 BRA `(.L_x_19) ;  /* 0x0000000000081947 */ /* 0x008fd80003800000 */
[----:B------:R-:W3:Y:S02]  /*17a0*/  SYNCS.PHASECHK.TRANS64.TRYWAIT P1, [R3+URZ], R0 ;  /* 0x00000000030075a7 */ /* 0x000ee4000802017f */
[----:B---3--:R-:W-:Y:S05]  /*17b0*/  @!P1 BRA `(.L_x_20) ;  /* 0x00000134006c9947 */ /* 0x008fea0003800000 */
.L_x_19:
[----:B------:R-:W-:Y:S05]  /*17c0*/  WARPSYNC.ALL ;  /* 0x0000000000007948 */ /* 0x000fea0003800000 */
[----:B------:R-:W-:Y:S01]  /*17d0*/  UIADD3 UR5, UR42, 0x180, URZ ;  /* 0x000001802a057890 */ /* 0x000fe2000fffe03f */
[----:B------:R-:W-:Y:S01]  /*17e0*/  WARPGROUP.ARRIVE ;  /* 0x00000000000079c5 */ /* 0x000fe20000000000 */
[----:B------:R-:W-:Y:S02]  /*17f0*/  UIADD3 UR4, UR42, 0x6180, URZ ;  /* 0x000061802a047890 */ /* 0x000fe4000fffe03f */
[----:B------:R-:W-:Y:S02]  /*1800*/  USHF.R.U32.HI UR5, URZ, 0x4, UR5 ;  /* 0x000000043f057899 */ /* 0x000fe40008011605 */
[----:B------:R-:W-:-:S02]  /*1810*/  USHF.R.U32.HI UR4, URZ, 0x4, UR4 ;  /* 0x000000043f047899 */ /* 0x000fc40008011604 */
[----:B------:R-:W-:Y:S02]  /*1820*/  ULOP3.LUT UR5, UR5, 0x3fff, URZ, 0xc0, !UPT ;  /* 0x00003fff05057892 */ /* 0x000fe4000f8ec03f */
[----:B------:R-:W-:Y:S02]  /*1830*/  ULOP3.LUT UR4, UR4, 0x3fff, URZ, 0xc0, !UPT ;  /* 0x00003fff04047892 */ /* 0x000fe4000f8ec03f */
[----:B------:R-:W-:Y:S02]  /*1840*/  ULOP3.LUT UR8, UR5, 0x10000, URZ, 0xfc, !UPT ;  /* 0x0001000005087892 */ /* 0x000fe4000f8efc3f */
[----:B------:R-:W-:Y:S02]  /*1850*/  ULOP3.LUT UR9, UR4, 0x10000, URZ, 0xfc, !UPT ;  /* 0x0001000004097892 */ /* 0x000fe4000f8efc3f */
[----:B------:R-:W-:Y:S02]  /*1860*/  ULEA UR10, UR49, UR8, 0x8 ;  /* 0x00000008310a7291 */ /* 0x000fe4000f8e403f */
[----:B------:R-:W-:Y:S01]  /*1870*/  ULEA UR11, UR49, UR9, 0xb ;  /* 0x00000009310b7291 */ /* 0x000fe2000f8e583f */
[----:B------:R-:W-:Y:S01]  /*1880*/  UMOV UR5, 0x80000020 ;  /* 0x8000002000057882 */ /* 0x000fe20000000000 */
[----:B------:R-:W-:-:S03]  /*1890*/  UMOV UR7, 0x80000020 ;  /* 0x8000002000077882 */ /* 0x000fc60000000000 */
[----:B------:R-:W-:Y:S02]  /*18a0*/  UMOV UR4, UR10 ;  /* 0x0000000a00047c82 */ /* 0x000fe40008000000 */
[----:B------:R-:W-:Y:S02]  /*18b0*/  UMOV UR6, UR11 ;  /* 0x0000000b00067c82 */ /* 0x000fe40008000000 */
[----:B------:R-:W-:Y:S01]  /*18c0*/  IGMMA.64x256x32.S8.S8 R24, gdesc[UR4], RZ, !UPT, gsb0 ;  /* 0x06600000041879f1 */ /* 0x000fe2000c0410ff */
[----:B------:R-:W-:Y:S01]  /*18d0*/  UIADD3 UR6, UR11, 0x400, URZ ;  /* 0x000004000b067890 */ /* 0x000fe2000fffe03f */
[----:B------:R-:W-:Y:S01]  /*18e0*/  UMOV UR7, 0x80000020 ;  /* 0x8000002000077882 */ /* 0x000fe20000000000 */
[----:B------:R-:W-:Y:S02]  /*18f0*/  WARPGROUP.DEPBAR.LE gsb0, 0x0 ;  /* 0x00008000000079c5 */ /* 0x000fe40000010000 */
[----:B------:R-:W-:Y:S01]  /*1900*/  STL.64 [R1], R24 ;  /* 0x0000001801007387 */ /* 0x000fe20000100a00 */
[----:B------:R-:W-:-:S02]  /*1910*/  IMAD.MOV.U32 R235, RZ, RZ, R54 ;  /* 0x000000ffffeb7224 */ /* 0x000fc400078e0036 */
[----:B------:R-:W-:Y:S01]  /*1920*/  IMAD.MOV.U32 R234, RZ, RZ, R55 ;  /* 0x000000ffffea7224 */ /* 0x000fe200078e0037 */
[----:B------:R-:W-:Y:S01]  /*1930*/  STL.64 [R1+0x8], R26 ;  /* 0x0000081a01007387 */ /* 0x000fe20000100a00 */
[----:B------:R-:W-:Y:S02]  /*1940*/  IMAD.MOV.U32 R233, RZ, RZ, R56 ;  /* 0x000000ffffe97224 */ /* 0x000fe400078e0038 */
[----:B------:R-:W-:Y:S01]  /*1950*/  IMAD.MOV.U32 R232, RZ, RZ, R57 ;  /* 0x000000ffffe87224 */ /* 0x000fe200078e0039 */
[----:B------:R-:W-:Y:S01]  /*1960*/  STL.64 [R1+0x10], R28 ;  /* 0x0000101c01007387 */ /* 0x000fe20000100a00 */
[----:B------:R-:W-:Y:S02]  /*1970*/  IMAD.MOV.U32 R231, RZ, RZ, R58 ;  /* 0x000000ffffe77224 */ /* 0x000fe400078e003a */
[----:B------:R-:W-:Y:S01]  /*1980*/  IMAD.MOV.U32 R230, RZ, RZ, R59 ;  /* 0x000000ffffe67224 */ /* 0x000fe200078e003b */
[----:B------:R-:W-:Y:S01]  /*1990*/  STL.64 [R1+0x18], R30 ;  /* 0x0000181e01007387 */ /* 0x000fe20000100a00 */
        /* <DEDUP_REMOVED lines=32> */
[----:B------:R4:W-:Y:S01]  /*1ba0*/  STL.64 [R1+0x70], R52 ;  /* 0x0000703401007387 */ /* 0x0009e20000100a00 */
[----:B------:R-:W-:Y:S02]  /*1bb0*/  IMAD.MOV.U32 R166, RZ, RZ, R82 ;  /* 0x000000ffffa67224 */ /* 0x000fe400078e0052 */
[----:B------:R-:W-:Y:S01]  /*1bc0*/  IMAD.MOV.U32 R167, RZ, RZ, R83 ;  /* 0x000000ffffa77224 */ /* 0x000fe200078e0053 */
[----:B------:R-:W-:Y:S01]  /*1bd0*/  STL.64 [R1+0x2c8], R154 ;  /* 0x0002c89a01007387 */ /* 0x000fe20000100a00 */
[----:B------:R-:W-:-:S02]  /*1be0*/  IMAD.MOV.U32 R168, RZ, RZ, R84 ;  /* 0x000000ffffa87224 */ /* 0x000fc400078e0054 */
[----:B------:R-:W-:Y:S01]  /*1bf0*/  IMAD.MOV.U32 R169, RZ, RZ, R85 ;  /* 0x000000ffffa97224 */ /* 0x000fe200078e0055 */
[----:B------:R-:W-:Y:S01]  /*1c00*/  STL.64 [R1+0x2c0], R152 ;  /* 0x0002c09801007387 */ /* 0x000fe20000100a00 */
[----:B------:R-:W-:Y:S02]  /*1c10*/  IMAD.MOV.U32 R170, RZ, RZ, R86 ;  /* 0x000000ffffaa7224 */ /* 0x000fe400078e0056 */
[----:B------:R-:W-:Y:S02]  /*1c20*/  IMAD.MOV.U32 R171, RZ, RZ, R87 ;  /* 0x000000ffffab7224 */ /* 0x000fe400078e0057 */
[----:B------:R-:W-:Y:S02]  /*1c30*/  IMAD.MOV.U32 R172, RZ, RZ, R88 ;  /* 0x000000ffffac7224 */ /* 0x000fe400078e0058 */
[----:B------:R-:W-:Y:S02]  /*1c40*/  IMAD.MOV.U32 R173, RZ, RZ, R89 ;  /* 0x000000ffffad7224 */ /* 0x000fe400078e0059 */
[----:B------:R-:W-:-:S02]  /*1c50*/  IMAD.MOV.U32 R174, RZ, RZ, R90 ;  /* 0x000000ffffae7224 */ /* 0x000fc400078e005a */
[----:B------:R-:W-:Y:S02]  /*1c60*/  IMAD.MOV.U32 R175, RZ, RZ, R91 ;  /* 0x000000ffffaf7224 */ /* 0x000fe400078e005b */
        /* <DEDUP_REMOVED lines=47> */
[----:B0-----:R-:W-:Y:S02]  /*1f60*/  IMAD.MOV.U32 R13, RZ, RZ, R139 ;  /* 0x000000ffff0d7224 */ /* 0x001fe400078e008b */
[----:B------:R-:W-:Y:S02]  /*1f70*/  IMAD.MOV.U32 R12, RZ, RZ, R140 ;  /* 0x000000ffff0c7224 */ /* 0x000fe400078e008c */
[----:B------:R-:W-:Y:S02]  /*1f80*/  IMAD.MOV.U32 R11, RZ, RZ, R141 ;  /* 0x000000ffff0b7224 */ /* 0x000fe400078e008d */
[----:B------:R-:W-:Y:S02]  /*1f90*/  IMAD.MOV.U32 R10, RZ, RZ, R142 ;  /* 0x000000ffff0a7224 */ /* 0x000fe400078e008e */
[----:B------:R-:W-:Y:S02]  /*1fa0*/  IMAD.MOV.U32 R9, RZ, RZ, R143 ;  /* 0x000000ffff097224 */ /* 0x000fe400078e008f */
[----:B------:R-:W-:-:S02]  /*1fb0*/  IMAD.MOV.U32 R8, RZ, RZ, R144 ;  /* 0x000000ffff087224 */ /* 0x000fc400078e0090 */
[----:B------:R-:W-:Y:S02]  /*1fc0*/  IMAD.MOV.U32 R7, RZ, RZ, R145 ;  /* 0x000000ffff077224 */ /* 0x000fe400078e0091 */
[----:B--2---:R-:W-:Y:S02]  /*1fd0*/  IMAD.MOV.U32 R6, RZ, RZ, R146 ;  /* 0x000000ffff067224 */ /* 0x004fe400078e0092 */
[----:B------:R-:W-:Y:S02]  /*1fe0*/  IMAD.MOV.U32 R5, RZ, RZ, R147 ;  /* 0x000000ffff057224 */ /* 0x000fe400078e0093 */
[----:B------:R-:W-:Y:S02]  /*1ff0*/  IMAD.MOV.U32 R4, RZ, RZ, R148 ;  /* 0x000000ffff047224 */ /* 0x000fe400078e0094 */
[----:B-1-3--:R-:W-:Y:S02]  /*2000*/  IMAD.MOV.U32 R3, RZ, RZ, R149 ;  /* 0x000000ffff037224 */ /* 0x00afe400078e0095 */
[----:B------:R-:W-:-:S02]  /*2010*/  IMAD.MOV.U32 R2, RZ, RZ, R150 ;  /* 0x000000ffff027224 */ /* 0x000fc400078e0096 */
[----:B------:R-:W-:Y:S02]  /*2020*/  IMAD.MOV.U32 R0, RZ, RZ, R151 ;  /* 0x000000ffff007224 */ /* 0x000fe400078e0097 */
[----:B----4-:R-:W-:-:S06]  /*2030*/  WARPGROUP.ARRIVE ;  /* 0x00000000000079c5 */ /* 0x010fcc0000000000 */
[----:B------:R-:W-:Y:S03]  /*2040*/  IGMMA.64x256x32.S8.S8 R24, gdesc[UR4], RZ, !UPT, gsb0 ;  /* 0x06600000041879f1 */ /* 0x000fe6000c0410ff */
[----:B------:R-:W-:Y:S02]  /*2050*/  WARPGROUP.DEPBAR.LE gsb0, 0x0 ;  /* 0x00008000000079c5 */ /* 0x000fe40000010000 */
[----:B------:R-:W-:Y:S04]  /*2060*/  STL.64 [R1+0x2b8], R150 ;  /* 0x0002b89601007387 */ /* 0x000fe80000100a00 */
        /* <DEDUP_REMOVED lines=20> */
[----:B------:R0:W-:Y:S04]  /*21b0*/  STL.64 [R1+0x210], R108 ;  /* 0x0002106c01007387 */ /* 0x0001e80000100a00 */
[----:B0-----:R-:W2:Y:S04]  /*21c0*/  LDL.LU R108, [R1] ;  /* 0x00000000016c7983 */ /* 0x001ea80000300800 */
[----:B------:R-:W2:Y:S04]  /*21d0*/  LDL.LU R109, [R1+0x4] ;  /* 0x00000400016d7983 */ /* 0x000ea80000300800 */
        /* <DEDUP_REMOVED lines=27> */
[----:B------:R-:W2:Y:S01]  /*2390*/  LDL.LU R137, [R1+0x74] ;  /* 0x0000740001897983 */ /* 0x000ea20000300800 */
[----:B------:R-:W-:Y:S01]  /*23a0*/  IMAD.MOV.U32 R138, RZ, RZ, R235 ;  /* 0x000000ffff8a7224 */ /* 0x000fe200078e00eb */
[----:B------:R-:W-:Y:S01]  /*23b0*/  UIADD3 UR4, UR10, 0x2, URZ ;  /* 0x000000020a047890 */ /* 0x000fe2000fffe03f */
[----:B------:R-:W-:Y:S01]  /*23c0*/  IMAD.MOV.U32 R139, RZ, RZ, R234 ;  /* 0x000000ffff8b7224 */ /* 0x000fe200078e00ea */
[----:B------:R-:W-:Y:S01]  /*23d0*/  UIADD3 UR6, UR11, 0x2, URZ ;  /* 0x000000020b067890 */ /* 0x000fe2000fffe03f */
[----:B------:R-:W-:Y:S01]  /*23e0*/  IMAD.MOV.U32 R140, RZ, RZ, R233 ;  /* 0x000000ffff8c7224 */ /* 0x000fe200078e00e9 */
[----:B------:R-:W-:Y:S01]  /*23f0*/  UMOV UR5, 0x80000020 ;  /* 0x8000002000057882 */ /* 0x000fe20000000000 */
[----:B------:R-:W-:Y:S01]  /*2400*/  IMAD.MOV.U32 R141, RZ, RZ, R232 ;  /* 0x000000ffff8d7224 */ /* 0x000fe200078e00e8 */
[----:B------:R-:W-:Y:S01]  /*2410*/  UMOV UR7, 0x80000020 ;  /* 0x8000002000077882 */ /* 0x000fe20000000000 */
        /* <DEDUP_REMOVED lines=31> */
[----:B------:R-:W-:-:S06]  /*2610*/  IMAD.MOV.U32 R235, RZ, RZ, R0 ;  /* 0x000000ffffeb7224 */ /* 0x000fcc00078e0000 */
[----:B--2---:R-:W-:-:S06]  /*2620*/  WARPGROUP.ARRIVE ;  /* 0x00000000000079c5 */ /* 0x004fcc0000000000 */
[----:B------:R-:W-:Y:S03]  /*2630*/  IGMMA.64x256x32.S8.S8 R108, gdesc[UR4], R108, gsb0 ;  /* 0x06600000046c79f1 */ /* 0x000fe6000804106c */
[----:B------:R-:W-:Y:S02]  /*2640*/  WARPGROUP.DEPBAR.LE gsb0, 0x0 ;  /* 0x00008000000079c5 */ /* 0x000fe40000010000 */
[----:B------:R-:W-:Y:S04]  /*2650*/  STL.64 [R1], R108 ;  /* 0x0000006c01007387 */ /* 0x000fe80000100a00 */
        /* <DEDUP_REMOVED lines=63> */
[----:B0-----:R1:W5:Y:S04]  /*2a50*/  LDL.LU.64 R154, [R1+0x2c8] ;  /* 0x0002c800019a7983 */ /* 0x0013680000300a00 */
[----:B------:R1:W5:Y:S04]  /*2a60*/  LDL.LU.64 R152, [R1+0x2c0] ;  /* 0x0002c00001987983 */ /* 0x0003680000300a00 */
[----:B------:R-:W2:Y:S04]  /*2a70*/  LDL.LU.64 R150, [R1+0x2b8] ;  /* 0x0002b80001967983 */ /* 0x000ea80000300a00 */
        /* <DEDUP_REMOVED lines=20> */
[----:B------:R-:W2:Y:S01]  /*2bc0*/  LDL.LU.64 R108, [R1+0x210] ;  /* 0x00021000016c7983 */ /* 0x000ea20000300a00 */
[----:B------:R-:W-:Y:S01]  /*2bd0*/  UIADD3 UR6, UR11, 0x402, URZ ;  /* 0x000004020b067890 */ /* 0x000fe2000fffe03f */
[----:B------:R-:W-:Y:S01]  /*2be0*/  UMOV UR7, 0x80000020 ;  /* 0x8000002000077882 */ /* 0x000fe20000000000 */
[----:B--2---:R-:W-:-:S07]  /*2bf0*/  WARPGROUP.ARRIVE ;  /* 0x00000000000079c5 */ /* 0x004fce0000000000 */
[----:B------:R-:W-:Y:S03]  /*2c00*/  IGMMA.64x256x32.S8.S8 R24, gdesc[UR4], R24, gsb0 ;  /* 0x06600000041879f1 */ /* 0x000fe60008041018 */
[----:B------:R-:W-:Y:S02]  /*2c10*/  WARPGROUP.DEPBAR.LE gsb0, 0x0 ;  /* 0x00008000000079c5 */ /* 0x000fe40000010000 */
[----:B-1----:R-:W-:Y:S05]  /*2c20*/  @!P2 BRA `(.L_x_21) ;  /* 0x000000200084a947 */ /* 0x002fea0003800000 */
[----:B------:R-:W-:Y:S01]  /*2c30*/  UIADD3 UR4, UR49, 0x1, URZ ;  /* 0x0000000131047890 */ /* 0x000fe2000fffe03f */
[----:B------:R-:W-:Y:S01]  /*2c40*/  IMAD.U32 R0, RZ, RZ, UR44 ;  /* 0x0000002cff007e24 */ /* 0x000fe2000f8e00ff */
[----:B------:R-:W-:Y:S02]  /*2c50*/  UMOV UR11, UR49 ;  /* 0x00000031000b7c82 */ /* 0x000fe40008000000 */
[----:B------:R-:W-:-:S04]  /*2c60*/  UISETP.NE.AND UP0, UPT, UR4, 0x6, UPT ;  /* 0x000000060400788c */ /* 0x000fc8000bf05270 */
[----:B------:R-:W-:Y:S02]  /*2c70*/  USEL UR5, URZ, 0x1, UP0 ;  /* 0x000000013f057887 */ /* 0x000fe40008000000 */
[----:B------:R-:W-:Y:S02]  /*2c80*/  USEL UR10, UR4, URZ, UP0 ;  /* 0x0000003f040a7287 */ /* 0x000fe40008000000 */
[----:B------:R-:W-:-:S06]  /*2c90*/  ULOP3.LUT UR5, UR36, UR5, URZ, 0x3c, !UPT ;  /* 0x0000000524057292 */ /* 0x000fcc000f8e3c3f */
[----:B------:R-:W-:-:S07]  /*2ca0*/  IMAD.U32 R2, RZ, RZ, UR5 ;  /* 0x00000005ff027e24 */ /* 0x000fce000f8e00ff */
.L_x_28:
[----:B------:R-:W-:Y:S05]  /*2cb0*/  @!P0 BRA `(.L_x_22) ;  /* 0x0000000000048947 */ /* 0x000fea0003800000 */
[----:B------:R-:W-:Y:S01]  /*2cc0*/  BPT.TRAP 0x1 ;  /* 0x000000040000795c */ /* 0x000fe20000300000 */
.L_x_22:
[----:B------:R-:W-:Y:S01]  /*2cd0*/  ULEA UR4, UR10, UR42, 0x3 ;  /* 0x0000002a0a047291 */ /* 0x000fe2000f8e183f */
[----:B------:R-:W-:-:S08]  /*2ce0*/  SHF.L.U32 R3, R2, 0x1f, RZ ;  /* 0x0000001f02037819 */ /* 0x000fd000000006ff */
[----:B------:R0:W1:Y:S01]  /*2cf0*/  SYNCS.PHASECHK.TRANS64.TRYWAIT P1, [UR4], R3 ;  /* 0x00000003ff0075a7 */ /* 0x0000620008020144 */
[----:B------:R-:W-:Y:S05]  /*2d00*/  @!P0 BRA `(.L_x_23) ;  /* 0x0000000000048947 */ /* 0x000fea0003800000 */
[----:B------:R-:W-:Y:S01]  /*2d10*/  BPT.TRAP 0x1 ;  /* 0x000000040000795c */ /* 0x000fe20000300000 */
.L_x_23:
[----:B-1----:R-:W-:Y:S05]  /*2d20*/  @P1 BRA `(.L_x_24) ;  /* 0x0000000000081947 */ /* 0x002fea0003800000 */
[----:B------:R-:W1:Y:S02]  /*2d30*/  SYNCS.PHASECHK.TRANS64.TRYWAIT P1, [UR4], R3 ;  /* 0x00000003ff0075a7 */ /* 0x000e640008020144 */
[----:B-1----:R-:W-:Y:S05]  /*2d40*/  @!P1 BRA `(.L_x_25) ;  /* 0x00000120001c9947 */ /* 0x002fea0003800000 */
.L_x_24:
[----:B-----5:R-:W-:Y:S04]  /*2d50*/  STL.64 [R1+0x4c8], R154 ;  /* 0x0004c89a01007387 */ /* 0x020fe80000100a00 */
        /* <DEDUP_REMOVED lines=63> */
[----:B--2---:R-:W2:Y:S04]  /*3150*/  LDL.LU.64 R28, [R1] ;  /* 0x00000000011c7983 */ /* 0x004ea80000300a00 */
        /* <DEDUP_REMOVED lines=63> */
[----:B------:R-:W-:-:S02]  /*3550*/  ULEA UR12, UR10, UR8, 0x8 ;  /* 0x000000080a0c7291 */ /* 0x000fc4000f8e403f */
[----:B------:R-:W-:Y:S01]  /*3560*/  ULEA UR13, UR10, UR9, 0xb ;  /* 0x000000090a0d7291 */ /* 0x000fe2000f8e583f */
[----:B------:R-:W-:Y:S01]  /*3570*/  UMOV UR5, 0x80000020 ;  /* 0x8000002000057882 */ /* 0x000fe20000000000 */
[----:B------:R-:W-:-:S03]  /*3580*/  UMOV UR7, 0x80000020 ;  /* 0x8000002000077882 */ /* 0x000fc60000000000 */
[----:B------:R-:W-:Y:S02]  /*3590*/  UMOV UR4, UR12 ;  /* 0x0000000c00047c82 */ /* 0x000fe40008000000 */
[----:B------:R-:W-:Y:S01]  /*35a0*/  UMOV UR6, UR13 ;  /* 0x0000000d00067c82 */ /* 0x000fe20008000000 */
[----:B--2---:R-:W-:-:S06]  /*35b0*/  WARPGROUP.ARRIVE ;  /* 0x00000000000079c5 */ /* 0x004fcc0000000000 */
[----:B------:R-:W-:Y:S03]  /*35c0*/  IGMMA.64x256x32.S8.S8 R28, gdesc[UR4], R28, gsb0 ;  /* 0x06600000041c79f1 */ /* 0x000fe6000804101c */
[----:B------:R-:W-:Y:S02]  /*35d0*/  WARPGROUP.DEPBAR.LE gsb0, 0x0 ;  /* 0x00008000000079c5 */ /* 0x000fe40000010000 */
[----:B------:R-:W-:Y:S01]  /*35e0*/  STL.64 [R1], R28 ;  /* 0x0000001c01007387 */ /* 0x000fe20000100a00 */
[----:B-1----:R-:W-:Y:S02]  /*35f0*/  IMAD.MOV.U32 R4, RZ, RZ, R154 ;  /* 0x000000ffff047224 */ /* 0x002fe400078e009a */
[----:B0-----:R-:W-:Y:S01]  /*3600*/  IMAD.MOV.U32 R3, RZ, RZ, R155 ;  /* 0x000000ffff037224 */ /* 0x001fe200078e009b */
        /* <DEDUP_REMOVED lines=45> */
[----:B------:R-:W2:Y:S01]  /*38e0*/  LDL.LU.64 R154, [R1+0x4c8] ;  /* 0x0004c800019a7983 */ /* 0x000ea20000300a00 */
[----:B------:R-:W-:-:S02]  /*38f0*/  IMAD.MOV.U32 R202, RZ, RZ, R122 ;  /* 0x000000ffffca7224 */ /* 0x000fc400078e007a */
[----:B------:R-:W-:Y:S01]  /*3900*/  IMAD.MOV.U32 R203, RZ, RZ, R123 ;  /* 0x000000ffffcb7224 */ /* 0x000fe200078e007b */
[----:B------:R-:W3:Y:S01]  /*3910*/  LDL.LU.64 R152, [R1+0x4c0] ;  /* 0x0004c00001987983 */ /* 0x000ee20000300a00 */
[----:B------:R-:W-:Y:S02]  /*3920*/  IMAD.MOV.U32 R200, RZ, RZ, R120 ;  /* 0x000000ffffc87224 */ /* 0x000fe400078e0078 */
[----:B------:R-:W-:Y:S01]  /*3930*/  IMAD.MOV.U32 R201, RZ, RZ, R121 ;  /* 0x000000ffffc97224 */ /* 0x000fe200078e0079 */
[----:B------:R-:W4:Y:S01]  /*3940*/  LDL.LU.64 R150, [R1+0x4b8] ;  /* 0x0004b80001967983 */ /* 0x000f220000300a00 */
[----:B------:R-:W-:Y:S02]  /*3950*/  IMAD.MOV.U32 R198, RZ, RZ, R118 ;  /* 0x000000ffffc67224 */ /* 0x000fe400078e0076 */
[----:B------:R-:W-:Y:S01]  /*3960*/  IMAD.MOV.U32 R199, RZ, RZ, R119 ;  /* 0x000000ffffc77224 */ /* 0x000fe200078e0077 */
[----:B------:R-:W4:Y:S01]  /*3970*/  LDL.LU.64 R148, [R1+0x4b0] ;  /* 0x0004b00001947983 */ /* 0x000f220000300a00 */
[----:B------:R-:W-:-:S02]  /*3980*/  IMAD.MOV.U32 R196, RZ, RZ, R116 ;  /* 0x000000ffffc47224 */ /* 0x000fc400078e0074 */
[----:B------:R-:W-:Y:S01]  /*3990*/  IMAD.MOV.U32 R197, RZ, RZ, R117 ;  /* 0x000000ffffc57224 */ /* 0x000fe200078e0075 */
[----:B------:R-:W4:Y:S01]  /*39a0*/  LDL.LU.64 R146, [R1+0x4a8] ;  /* 0x0004a80001927983 */ /* 0x000f220000300a00 */
        /* <DEDUP_REMOVED lines=83> */
[----:B------:R-:W4:Y:S04]  /*3ee0*/  LDL.LU.64 R90, [R1+0x3c8] ;  /* 0x0003c800015a7983 */ /* 0x000f280000300a00 */
        /* <DEDUP_REMOVED lines=15> */
[----:B0-----:R-:W4:Y:S04]  /*3fe0*/  LDL.LU.64 R58, [R1+0x348] ;  /* 0x00034800013a7983 */ /* 0x001f280000300a00 */
        /* <DEDUP_REMOVED lines=14> */
[----:B------:R-:W4:Y:S01]  /*40d0*/  LDL.LU.64 R28, [R1+0x2d0] ;  /* 0x0002d000011c7983 */ /* 0x000f220000300a00 */
[----:B------:R-:W-:Y:S01]  /*40e0*/  UIADD3 UR6, UR13, 0x400, URZ ;  /* 0x000004000d067890 */ /* 0x000fe2000fffe03f */
[----:B------:R-:W-:-:S02]  /*40f0*/  UMOV UR7, 0x80000020 ;  /* 0x8000002000077882 */ /* 0x000fc40000000000 */
[----:B--2---:R-:W-:Y:S04]  /*4100*/  STL.64 [R1+0x2c8], R154 ;  /* 0x0002c89a01007387 */ /* 0x004fe80000100a00 */
[----:B---3--:R-:W-:Y:S01]  /*4110*/  STL.64 [R1+0x2c0], R152 ;  /* 0x0002c09801007387 */ /* 0x008fe20000100a00 */
[----:B----4-:R-:W-:-:S06]  /*4120*/  WARPGROUP.ARRIVE ;  /* 0x00000000000079c5 */ /* 0x010fcc0000000000 */
[----:B------:R-:W-:Y:S03]  /*4130*/  IGMMA.64x256x32.S8.S8 R24, gdesc[UR4], R24, gsb0 ;  /* 0x06600000041879f1 */ /* 0x000fe60008041018 */
        /* <DEDUP_REMOVED lines=86> */
[----:B------:R-:W-:Y:S01]  /*46a0*/  IMAD.MOV.U32 R235, RZ, RZ, R3 ;  /* 0x000000ffffeb7224 */ /* 0x000fe200078e0003 */
[----:B------:R-:W-:Y:S02]  /*46b0*/  UIADD3 UR4, UR12, 0x2, URZ ;  /* 0x000000020c047890 */ /* 0x000fe4000fffe03f */
[----:B------:R-:W-:Y:S01]  /*46c0*/  UIADD3 UR6, UR13, 0x2, URZ ;  /* 0x000000020d067890 */ /* 0x000fe2000fffe03f */
[----:B------:R-:W-:Y:S01]  /*46d0*/  UMOV UR5, 0x80000020 ;  /* 0x8000002000057882 */ /* 0x000fe20000000000 */
[----:B------:R-:W-:Y:S01]  /*46e0*/  UMOV UR7, 0x80000020 ;  /* 0x8000002000077882 */ /* 0x000fe20000000000 */
        /* <DEDUP_REMOVED lines=97> */
[----:B------:R-:W-:Y:S01]  /*4d00*/  BPT.TRAP 0x1 ;  /* 0x000000040000795c */ /* 0x000fe20000300000 */
.L_x_26:
[----:B------:R-:W-:Y:S02]  /*4d10*/  UISETP.GT.U32.AND UP0, UPT, UR37, 0x1, UPT ;  /* 0x000000012500788c */ /* 0x000fe4000bf04070 */
[----:B------:R-:W-:-:S04]  /*4d20*/  ULEA UR4, UR11, UR42, 0x3 ;  /* 0x0000002a0b047291 */ /* 0x000fc8000f8e183f */
[----:B------:R-:W-:Y:S01]  /*4d30*/  UIADD3 UR4, UR4, 0x30, URZ ;  /* 0x0000003004047890 */ /* 0x000fe2000fffe03f */
[----:B------:R-:W-:-:S03]  /*4d40*/  PLOP3.LUT P1, PT, PT, PT, UP0, 0x80, 0x0 ;  /* 0x000000000000781c */ /* 0x000fc60003f2f008 */
[----:B------:R-:W-:-:S09]  /*4d50*/  UPRMT UR4, URZ, 0x654, UR4 ;  /* 0x000006543f047896 */ /* 0x000fd20008000004 */
[----:B------:R-:W-:Y:S01]  /*4d60*/  SYNCS.ARRIVE.TRANS64.RED.A1T0 RZ, [UR4], RZ ;  /* 0x000000ffffff79a7 */ /* 0x000fe20008100404 */
[----:B------:R-:W-:Y:S05]  /*4d70*/  @P1 BRA `(.L_x_27) ;  /* 0x0000000000041947 */ /* 0x000fea0003800000 */
[----:B------:R-:W-:Y:S01]  /*4d80*/  BPT.TRAP 0x1 ;  /* 0x000000040000795c */ /* 0x000fe20000300000 */
.L_x_27:
[----:B------:R-:W-:Y:S01]  /*4d90*/  UIADD3 UR10, UR10, 0x1, URZ ;  /* 0x000000010a0a7890 */ /* 0x000fe2000fffe03f */
[C---:B------:R-:W-:Y:S01]  /*4da0*/  ISETP.GT.AND P1, PT, R0.reuse, 0x1, PT ;  /* 0x000000010000780c */ /* 0x040fe20003f24270 */
[----:B------:R-:W-:Y:S01]  /*4db0*/  UIADD3 UR11, UR11, 0x1, URZ ;  /* 0x000000010b0b7890 */ /* 0x000fe2000fffe03f */
[----:B------:R-:W-:Y:S01]  /*4dc0*/  VIADD R0, R0, 0xffffffff ;  /* 0xffffffff00007836 */ /* 0x000fe20000000000 */
[----:B------:R-:W-:Y:S02]  /*4dd0*/  UISETP.NE.AND UP0, UPT, UR10, 0x6, UPT ;  /* 0x000000060a00788c */ /* 0x000fe4000bf05270 */
[----:B------:R-:W-:Y:S02]  /*4de0*/  UISETP.NE.AND UP1, UPT, UR11, 0x6, UPT ;  /* 0x000000060b00788c */ /* 0x000fe4000bf25270 */
[----:B------:R-:W-:Y:S02]  /*4df0*/  USEL UR4, URZ, 0x1, UP0 ;  /* 0x000000013f047887 */ /* 0x000fe40008000000 */
[----:B------:R-:W-:-:S02]  /*4e00*/  USEL UR10, UR10, URZ, UP0 ;  /* 0x0000003f0a0a7287 */ /* 0x000fc40008000000 */
[----:B------:R-:W-:Y:S02]  /*4e10*/  USEL UR11, UR11, URZ, UP1 ;  /* 0x0000003f0b0b7287 */ /* 0x000fe40008800000 */
[----:B------:R-:W-:Y:S01]  /*4e20*/  LOP3.LUT R2, R2, UR4, RZ, 0x3c, !PT ;  /* 0x0000000402027c12 */ /* 0x000fe2000f8e3cff */
[----:B------:R-:W-:Y:S09]  /*4e30*/  @P1 BRA `(.L_x_28) ;  /* 0xffffffdc009c1947 */ /* 0x000ff2000383ffff */
.L_x_21:
[----:B------:R-:W0:Y:S02]  /*4e40*/  LDC R0, c[0x0][0x28c] ;  /* 0x0000a300ff007b82 */ /* 0x000e240000000800 */
[----:B0-----:R-:W-:Y:S01]  /*4e50*/  ISETP.GE.AND P1, PT, R0, 0x1, PT ;  /* 0x000000010000780c */ /* 0x001fe20003f26270 */
[----:B------:R-:W-:-:S04]  /*4e60*/  IMAD.U32 R0, RZ, RZ, UR45 ;  /* 0x0000002dff007e24 */ /* 0x000fc8000f8e00ff */
[----:B------:R0:W-:Y:S08]  /*4e70*/  SYNCS.ARRIVE.TRANS64.A1T0 RZ, [R0+UR43], RZ ;  /* 0x000000ff00ff79a7 */ /* 0x0001f0000810002b */
[----:B0-----:R-:W-:Y:S05]  /*4e80*/  @!P1 BRA `(.L_x_29) ;  /* 0x0000000000389947 */ /* 0x001fea0003800000 */
[----:B------:R-:W-:Y:S05]  /*4e90*/  @!P0 BRA `(.L_x_30) ;  /* 0x0000000000048947 */ /* 0x000fea0003800000 */
[----:B------:R-:W-:Y:S01]  /*4ea0*/  BPT.TRAP 0x1 ;  /* 0x000000040000795c */ /* 0x000fe20000300000 */
.L_x_30:
[----:B------:R-:W-:Y:S02]  /*4eb0*/  UIADD3 UR6, UR44, UR49, URZ ;  /* 0x000000312c067290 */ /* 0x000fe4000fffe03f */
[----:B------:R-:W-:Y:S02]  /*4ec0*/  UISETP.GT.U32.AND UP0, UPT, UR37, 0x1, UPT ;  /* 0x000000012500788c */ /* 0x000fe4000bf04070 */
[----:B------:R-:W-:-:S04]  /*4ed0*/  UIMAD.WIDE.U32 UR4, UR6, -0x55555555, URZ ;  /* 0xaaaaaaab060478a5 */ /* 0x000fc8000f8e003f */
[----:B------:R-:W-:Y:S01]  /*4ee0*/  USHF.R.U32.HI UR4, URZ, 0x2, UR5 ;  /* 0x000000023f047899 */ /* 0x000fe20008011605 */
[----:B------:R-:W-:-:S03]  /*4ef0*/  PLOP3.LUT P0, PT, PT, PT, UP0, 0x80, 0x0 ;  /* 0x000000000000781c */ /* 0x000fc60003f0f008 */
[----:B------:R-:W-:-:S04]  /*4f00*/  UIMAD UR6, UR4, -0x6, UR6 ;  /* 0xfffffffa040678a4 */ /* 0x000fc8000f8e0206 */
[----:B------:R-:W-:-:S04]  /*4f10*/  ULEA UR6, UR6, UR42, 0x3 ;  /* 0x0000002a06067291 */ /* 0x000fc8000f8e183f */
[----:B------:R-:W-:-:S04]  /*4f20*/  UIADD3 UR6, UR6, 0x30, URZ ;  /* 0x0000003006067890 */ /* 0x000fc8000fffe03f */
[----:B------:R-:W-:-:S09]  /*4f30*/  UPRMT UR6, URZ, 0x654, UR6 ;  /* 0x000006543f067896 */ /* 0x000fd20008000006 */
[----:B------:R-:W-:Y:S01]  /*4f40*/  SYNCS.ARRIVE.TRANS64.RED.A1T0 RZ, [UR6], RZ ;  /* 0x000000ffffff79a7 */ /* 0x000fe20008100406 */
[----:B------:R-:W-:Y:S05]  /*4f50*/  @P0 BRA `(.L_x_29) ;  /* 0x0000000000040947 */ /* 0x000fea0003800000 */
[----:B------:R-:W-:Y:S01]  /*4f60*/  BPT.TRAP 0x1 ;  /* 0x000000040000795c */ /* 0x000fe20000300000 */
.L_x_29:
[----:B------:R-:W-:Y:S01]  /*4f70*/  IMAD.U32 R0, RZ, RZ, UR46 ;  /* 0x0000002eff007e24 */ /* 0x000fe2000f8e00ff */
[----:B------:R-:W-:Y:S02]  /*4f80*/  UIADD3 UR49, UR40, UR49, URZ ;  /* 0x0000003128317290 */ /* 0x000fe4000fffe03f */
[----:B------:R-:W-:Y:S02]  /*4f90*/  UISETP.GE.U32.AND UP1, UPT, UR40, 0x6, UPT ;  /* 0x000000062800788c */ /* 0x000fe4000bf26070 */
[----:B------:R-:W-:Y:S01]  /*4fa0*/  SHF.L.U32 R0, R0, 0x1f, RZ ;  /* 0x0000001f00007819 */ /* 0x000fe200000006ff */
[----:B------:R-:W-:Y:S02]  /*4fb0*/  UISETP.GT.U32.AND UP0, UPT, UR49, 0x5, UPT ;  /* 0x000000053100788c */ /* 0x000fe4000bf04070 */
[----:B------:R-:W-:Y:S01]  /*4fc0*/  UIMAD.WIDE.U32 UR4, UR49, -0x55555555, URZ ;  /* 0xaaaaaaab310478a5 */ /* 0x000fe2000f8e003f */
[----:B------:R-:W0:Y:S01]  /*4fd0*/  SYNCS.PHASECHK.TRANS64.TRYWAIT P0, [R22+UR41+0x10], R0 ;  /* 0x00001000160075a7 */ /* 0x000e220008000169 */
[----:B------:R-:W-:-:S02]  /*4fe0*/  UISETP.LT.U32.AND UP0, UPT, UR40, 0x6, UP0 ;  /* 0x000000062800788c */ /* 0x000fc40008701070 */
[----:B------:R-:W-:Y:S02]  /*4ff0*/  USHF.R.U32.HI UR4, URZ, 0x2, UR5 ;  /* 0x000000023f047899 */ /* 0x000fe40008011605 */
[----:B------:R-:W-:Y:S02]  /*5000*/  USEL UR6, URZ, 0x1, !UP0 ;  /* 0x000000013f067887 */ /* 0x000fe4000c000000 */
[----:B------:R-:W-:Y:S02]  /*5010*/  UIMAD UR49, UR4, -0x6, UR49 ;  /* 0xfffffffa043178a4 */ /* 0x000fe4000f8e0231 */
[----:B------:R-:W-:-:S04]  /*5020*/  ULOP3.LUT UR36, UR36, UR6, URZ, 0x3c, !UPT ;  /* 0x0000000624247292 */ /* 0x000fc8000f8e3c3f */
[----:B------:R-:W-:Y:S01]  /*5030*/  @UP1 ULOP3.LUT UR36, UR36, 0x1, UR4, 0x78, !UPT ;  /* 0x0000000124241892 */ /* 0x000fe2000f8e7804 */
[----:B0-----:R-:W-:Y:S11]  /*5040*/  @!P0 BRA `(.L_x_31) ;  /* 0x000000fc00748947 */ /* 0x001ff60003800000 */
.L_x_575:
[----:B------:R-:W2:Y:S01]  /*5050*/  LDL.LU R2, [R1+0x20c] ;  /* 0x00020c0001027983 */ /* 0x000ea20000300800 */
[----:B-----5:R-:W-:Y:S01]  /*5060*/  IMAD.SHL.U32 R10, R152, 0x2, RZ ;  /* 0x00000002980a7824 */ /* 0x020fe200078e00ff */
[----:B------:R-:W-:Y:S01]  /*5070*/  SHF.R.S32.HI R12, RZ, 0x1f, R19 ;  /* 0x0000001fff0c7819 */ /* 0x000fe20000011413 */
[----:B------:R-:W1:Y:S01]  /*5080*/  LDC R13, c[0x0][0x288] ;  /* 0x0000a200ff0d7b82 */ /* 0x000e620000000800 */
[----:B------:R-:W3:Y:S01]  /*5090*/  LDL R4, [R1+0x208] ;  /* 0x0002080001047983 */ /* 0x000ee20000100800 */
[----:B------:R-:W-:Y:S01]  /*50a0*/  ULDC.64 UR4, c[0x0][0x5d0] ;  /* 0x0001740000047ab9 */ /* 0x000fe20000000a00 */
[----:B------:R-:W-:Y:S01]  /*50b0*/  SHF.R.S32.HI R11, RZ, 0x1f, R10 ;  /* 0x0000001fff0b7819 */ /* 0x000fe2000001140a */
[----:B0-----:R-:W-:-:S04]  /*50c0*/  IMAD R0, R12, UR4, RZ ;  /* 0x000000040c007c24 */ /* 0x001fc8000f8e02ff */
[C---:B------:R-:W-:Y:S02]  /*50d0*/  IMAD R0, R19.reuse, UR5, R0 ;  /* 0x0000000513007c24 */ /* 0x040fe4000f8e0200 */
[----:B--2---:R-:W-:Y:S02]  /*50e0*/  IMAD.SHL.U32 R14, R2, 0x200, RZ ;  /* 0x00000200020e7824 */ /* 0x004fe400078e00ff */
[----:B------:R-:W-:Y:S01]  /*50f0*/  IMAD.WIDE.U32 R2, R19, UR4, R10 ;  /* 0x0000000413027c25 */ /* 0x000fe2000f8e000a */
[----:B------:R-:W-:Y:S02]  /*5100*/  ULDC UR4, c[0x0][0x284] ;  /* 0x0000a10000047ab9 */ /* 0x000fe40000000800 */
[----:B------:R-:W-:Y:S02]  /*5110*/  SHF.R.S32.HI R15, RZ, 0x1f, R14 ;  /* 0x0000001fff0f7819 */ /* 0x000fe4000001140e */
[----:B------:R-:W-:-:S04]  /*5120*/  IADD3 R2, P0, R14, R2, RZ ;  /* 0x000000020e027210 */ /* 0x000fc80007f1e0ff */
[----:B------:R-:W-:Y:S01]  /*5130*/  IADD3.X R3, R15, R3, R0, P0, !PT ;  /* 0x000000030f037210 */ /* 0x000fe200007fe400 */
[----:B---3--:R-:W-:-:S05]  /*5140*/  IMAD.SHL.U32 R0, R4, 0x40, RZ ;  /* 0x0000004004007824 */ /* 0x008fca00078e00ff */
[----:B------:R-:W-:-:S04]  /*5150*/  ISETP.GE.AND P0, PT, R0, UR4, PT ;  /* 0x0000000400007c0c */ /* 0x000fc8000bf06270 */
[----:B-1----:R-:W-:-:S13]  /*5160*/  ISETP.GE.OR P0, PT, R14, R13, P0 ;  /* 0x0000000d0e00720c */ /* 0x002fda0000706670 */
[----:B------:R-:W-:Y:S05]  /*5170*/  @P0 BRA `(.L_x_32) ;  /* 0x000000e000a00947 */ /* 0x000fea0003800000 */
[----:B------:R-:W0:Y:S01]  /*5180*/  LDC.64 R6, c[0x0][0x5c8] ;  /* 0x00017200ff067b82 */ /* 0x000e220000000a00 */
[----:B------:R-:W-:Y:S01]  /*5190*/  IMAD.WIDE R8, R4, 0x40, R154 ;  /* 0x0000004004087825 */ /* 0x000fe200078e029a */
[----:B------:R-:W-:Y:S01]  /*51a0*/  ISETP.NE.AND P0, PT, R18, RZ, PT ;  /* 0x000000ff1200720c */ /* 0x000fe20003f05270 */
[----:B------:R-:W-:Y:S01]  /*51b0*/  ULDC.64 UR4, c[0x0][0x5c0] ;  /* 0x0001700000047ab9 */ /* 0x000fe20000000a00 */
[----:B------:R-:W-:Y:S01]  /*51c0*/  BSSY B0, `(.L_x_32) ;  /* 0x0000e23000007945 */ /* 0x000fe20003800000 */
[----:B------:R-:W-:Y:S02]  /*51d0*/  IMAD R13, R152, -0x2, R13 ;  /* 0xfffffffe980d7824 */ /* 0x000fe400078e020d */
[----:B------:R-:W-:Y:S02]  /*51e0*/  IMAD.IADD R0, R153, 0x1, -R0 ;  /* 0x0000000199007824 */ /* 0x000fe400078e0a00 */
[-C--:B0-----:R-:W-:Y:S02]  /*51f0*/  IMAD R4, R9, R6.reuse, RZ ;  /* 0x0000000609047224 */ /* 0x081fe400078e02ff */
[----:B------:R-:W-:-:S04]  /*5200*/  IMAD.WIDE.U32 R2, R8, R6, R2 ;  /* 0x0000000608027225 */ /* 0x000fc800078e0002 */
[----:B------:R-:W-:Y:S01]  /*5210*/  IMAD R4, R8, R7, R4 ;  /* 0x0000000708047224 */ /* 0x000fe200078e0204 */
[----:B------:R-:W-:-:S03]  /*5220*/  IADD3 R2, P1, R2, UR4, RZ ;  /* 0x0000000402027c10 */ /* 0x000fc6000ff3e0ff */
[----:B------:R-:W-:-:S05]  /*5230*/  IMAD.IADD R4, R3, 0x1, R4 ;  /* 0x0000000103047824 */ /* 0x000fca00078e0204 */
[----:B------:R-:W-:Y:S02]  /*5240*/  IADD3.X R3, R4, UR5, RZ, P1, !PT ;  /* 0x0000000504037c10 */ /* 0x000fe40008ffe4ff */
[----:B------:R-:W-:-:S04]  /*5250*/  LEA R4, P1, R6, R2, 0x3 ;  /* 0x0000000206047211 */ /* 0x000fc800078218ff */
[----:B------:R-:W-:Y:S01]  /*5260*/  LEA.HI.X R5, R6, R3, R7, 0x3, P1 ;  /* 0x0000000306057211 */ /* 0x000fe200008f1c07 */
[----:B------:R-:W-:Y:S01]  /*5270*/  IMAD.IADD R7, R13, 0x1, -R14 ;  /* 0x000000010d077824 */ /* 0x000fe200078e0a0e */
[----:B------:R-:W-:Y:S07]  /*5280*/  @!P0 BRA `(.L_x_33) ;  /* 0x000000a000588947 */ /* 0x000fee0003800000 */
[----:B------:R-:W-:Y:S01]  /*5290*/  ULDC.64 UR4, c[0x0][0x5b8] ;  /* 0x00016e0000047ab9 */ /* 0x000fe20000000a00 */
[----:B------:R-:W0:Y:S01]  /*52a0*/  LDC.64 R20, c[0x0][0x5a8] ;  /* 0x00016a00ff147b82 */ /* 0x000e220000000a00 */
[----:B------:R-:W-:Y:S01]  /*52b0*/  IMAD.WIDE.U32 R10, R19, UR4, R10 ;  /* 0x00000004130a7c25 */ /* 0x000fe2000f8e000a */
[----:B------:R-:W-:Y:S01]  /*52c0*/  ISETP.GE.AND P3, PT, R7, 0x1, PT ;  /* 0x000000010700780c */ /* 0x000fe20003f66270 */
[----:B------:R-:W-:Y:S02]  /*52d0*/  BSSY B1, `(.L_x_34) ;  /* 0x000000e000017945 */ /* 0x000fe40003800000 */
[----:B------:R-:W-:Y:S01]  /*52e0*/  IMAD R12, R12, UR4, RZ ;  /* 0x000000040c0c7c24 */ /* 0x000fe2000f8e02ff */
[----:B------:R-:W-:Y:S02]  /*52f0*/  IADD3 R14, P0, R14, R10, RZ ;  /* 0x0000000a0e0e7210 */ /* 0x000fe40007f1e0ff */
[----:B------:R-:W-:Y:S01]  /*5300*/  ISETP.LT.OR P1, PT, R0, 0x1, !P3 ;  /* 0x000000010000780c */ /* 0x000fe20005f21670 */
[----:B------:R-:W-:-:S05]  /*5310*/  IMAD R12, R19, UR5, R12 ;  /* 0x00000005130c7c24 */ /* 0x000fca000f8e020c */
[----:B------:R-:W-:Y:S02]  /*5320*/  IADD3.X R15, R15, R11, R12, P0, !PT ;  /* 0x0000000b0f0f7210 */ /* 0x000fe400007fe40c */
[----:B------:R-:W1:Y:S02]  /*5330*/  LDC.64 R12, c[0x0][0x5b0] ;  /* 0x00016c00ff0c7b82 */ /* 0x000e640000000a00 */
[----:B-1----:R-:W-:-:S04]  /*5340*/  IMAD.WIDE.U32 R10, R8, R12, R14 ;  /* 0x0000000c080a7225 */ /* 0x002fc800078e000e */
[----:B------:R-:W-:Y:S01]  /*5350*/  IMAD R19, R9, R12, RZ ;  /* 0x0000000c09137224 */ /* 0x000fe200078e02ff */
[----:B0-----:R-:W-:-:S03]  /*5360*/  IADD3 R10, P0, R10, R20, RZ ;  /* 0x000000140a0a7210 */ /* 0x001fc60007f1e0ff */
[----:B------:R-:W-:-:S05]  /*5370*/  IMAD R19, R8, R13, R19 ;  /* 0x0000000d08137224 */ /* 0x000fca00078e0213 */
[----:B------:R-:W-:Y:S01]  /*5380*/  IADD3.X R11, R21, R11, R19, P0, !PT ;  /* 0x0000000b150b7210 */ /* 0x000fe200007fe413 */
[----:B------:R-:W-:Y:S06]  /*5390*/  @P1 BRA `(.L_x_35) ;  /* 0x0000000000041947 */ /* 0x000fec0003800000 */
[----:B------:R0:W5:Y:S02]  /*53a0*/  LDG.E.U8 R16, desc[UR52][R10.64] ;  /* 0x000000340a107981 */ /* 0x000164000c1e1100 */
.L_x_35:
[----:B------:R-:W-:Y:S05]  /*53b0*/  BSYNC B1 ;  /* 0x0000000000017941 */ /* 0x000fea0003800000 */
.L_x_34:
[----:B------:R-:W2:Y:S01]  /*53c0*/  LDL.LU R22, [R1] ;  /* 0x0000000001167983 */ /* 0x000ea20000300800 */
[----:B-----5:R-:W-:Y:S01]  /*53d0*/  LOP3.LUT R6, R16, 0xffff, RZ, 0xc0, !PT ;  /* 0x0000ffff10067812 */ /* 0x020fe200078ec0ff */
[----:B------:R-:W-:Y:S01]  /*53e0*/  BSSY B1, `(.L_x_36) ;  /* 0x000000b000017945 */ /* 0x000fe20003800000 */
[----:B------:R-:W-:Y:S02]  /*53f0*/  ISETP.GE.AND P2, PT, R7, 0x2, PT ;  /* 0x000000020700780c */ /* 0x000fe40003f46270 */
[----:B------:R-:W-:Y:S02]  /*5400*/  PRMT R6, R6, 0x8880, RZ ;  /* 0x0000888006067816 */ /* 0x000fe400000000ff */
[----:B------:R-:W-:-:S03]  /*5410*/  ISETP.LT.OR P0, PT, R0, 0x1, !P2 ;  /* 0x000000010000780c */ /* 0x000fc60005701670 */
[----:B------:R-:W-:-:S04]  /*5420*/  IMAD R6, R6, R18, RZ ;  /* 0x0000001206067224 */ /* 0x000fc800078e02ff */
[----:B--2---:R-:W-:-:S05]  /*5430*/  @!P1 IMAD R22, R22, R17, R6 ;  /* 0x0000001116169224 */ /* 0x004fca00078e0206 */
[----:B------:R1:W-:Y:S01]  /*5440*/  @!P1 STG.E.U8 desc[UR52][R2.64], R22 ;  /* 0x0000001602009986 */ /* 0x0003e2000c101134 */
[----:B------:R-:W-:Y:S05]  /*5450*/  @P0 BRA `(.L_x_37) ;  /* 0x00000000000c0947 */ /* 0x000fea0003800000 */
[----:B------:R-:W2:Y:S02]  /*5460*/  LDG.E.U8 R16, desc[UR52][R10.64+0x1] ;  /* 0x000001340a107981 */ /* 0x000ea4000c1e1100 */
[----:B--2---:R-:W-:-:S05]  /*5470*/  PRMT R6, R16, 0x8880, RZ ;  /* 0x0000888010067816 */ /* 0x004fca00000000ff */
[----:B------:R-:W-:-:S07]  /*5480*/  IMAD R6, R6, R18, RZ ;  /* 0x0000001206067224 */ /* 0x000fce00078e02ff */
.L_x_37:
[----:B------:R-:W-:Y:S05]  /*5490*/  BSYNC B1 ;  /* 0x0000000000017941 */ /* 0x000fea0003800000 */
.L_x_36:
[----:B-1----:R-:W2:Y:S01]  /*54a0*/  LDL.LU R22, [R1+0x4] ;  /* 0x0000040001167983 */ /* 0x002ea20000300800 */
[----:B------:R-:W-:Y:S01]  /*54b0*/  SHF.L.U64.HI R23, R12, 0x3, R13 ;  /* 0x000000030c177819 */ /* 0x000fe2000001020d */
[----:B------:R-:W-:Y:S01]  /*54c0*/  BSSY B1, `(.L_x_38) ;  /* 0x0000012000017945 */ /* 0x000fe20003800000 */
[C---:B------:R-:W-:Y:S02]  /*54d0*/  ISETP.LT.OR P3, PT, R0.reuse, 0x9, !P3 ;  /* 0x000000090000780c */ /* 0x040fe40005f61670 */
[----:B------:R-:W-:Y:S01]  /*54e0*/  ISETP.LT.OR P2, PT, R0, 0x9, !P2 ;  /* 0x000000090000780c */ /* 0x000fe20005741670 */
[----:B--2---:R-:W-:Y:S02]  /*54f0*/  @!P0 IMAD R9, R22, R17, R6 ;  /* 0x0000001116098224 */ /* 0x004fe400078e0206 */
[----:B------:R-:W-:-:S03]  /*5500*/  IMAD.SHL.U32 R22, R12, 0x8, RZ ;  /* 0x000000080c167824 */ /* 0x000fc600078e00ff */
[----:B------:R1:W-:Y:S02]  /*5510*/  @!P0 STG.E.U8 desc[UR52][R2.64+0x1], R9 ;  /* 0x0000010902008986 */ /* 0x0003e4000c101134 */
[----:B-1----:R-:W-:-:S04]  /*5520*/  IMAD.WIDE.U32 R8, R8, R12, R22 ;  /* 0x0000000c08087225 */ /* 0x002fc800078e0016 */
[----:B------:R-:W-:Y:S01]  /*5530*/  IMAD.IADD R9, R19, 0x1, R9 ;  /* 0x0000000113097824 */ /* 0x000fe200078e0209 */
[----:B------:R-:W-:-:S04]  /*5540*/  IADD3 R8, P0, P1, R14, R20, R8 ;  /* 0x000000140e087210 */ /* 0x000fc8000791e008 */
[----:B------:R-:W-:Y:S02]  /*5550*/  IADD3.X R9, R15, R21, R9, P0, P1 ;  /* 0x000000150f097210 */ /* 0x000fe400007e2409 */
[C---:B------:R-:W-:Y:S02]  /*5560*/  ISETP.GE.AND P1, PT, R7.reuse, 0x9, PT ;  /* 0x000000090700780c */ /* 0x040fe40003f26270 */
[----:B------:R-:W-:Y:S02]  /*5570*/  ISETP.GE.AND P0, PT, R7, 0xa, PT ;  /* 0x0000000a0700780c */ /* 0x000fe40003f06270 */
[C---:B------:R-:W-:Y:S02]  /*5580*/  ISETP.LT.OR P4, PT, R0.reuse, 0x1, !P1 ;  /* 0x000000010000780c */ /* 0x040fe40004f81670 */
[----:B------:R-:W-:Y:S01]  /*5590*/  ISETP.LT.OR P5, PT, R0, 0x1, !P0 ;  /* 0x000000010000780c */ /* 0x000fe200047a1670 */
[----:B------:R-:W-:-:S12]  /*55a0*/  @P3 BRA `(.L_x_39) ;  /* 0x00000000000c3947 */ /* 0x000fd80003800000 */
[----:B------:R-:W2:Y:S02]  /*55b0*/  LDG.E.U8 R16, desc[UR52][R8.64] ;  /* 0x0000003408107981 */ /* 0x000ea4000c1e1100 */
[----:B--2---:R-:W-:-:S05]  /*55c0*/  PRMT R6, R16, 0x8880, RZ ;  /* 0x0000888010067816 */ /* 0x004fca00000000ff */
[----:B------:R-:W-:-:S07]  /*55d0*/  IMAD R6, R6, R18, RZ ;  /* 0x0000001206067224 */ /* 0x000fce00078e02ff */
.L_x_39:
[----:B------:R-:W-:Y:S05]  /*55e0*/  BSYNC B1 ;  /* 0x0000000000017941 */ /* 0x000fea0003800000 */
.L_x_38:
[----:B------:R-:W2:Y:S01]  /*55f0*/  LDL.LU R12, [R1+0x8] ;  /* 0x00000800010c7983 */ /* 0x000ea20000300800 */
[----:B------:R-:W-:Y:S01]  /*5600*/  BSSY B1, `(.L_x_40) ;  /* 0x0000007000017945 */ /* 0x000fe20003800000 */
[----:B--2---:R-:W-:-:S05]  /*5610*/  @!P3 IMAD R12, R12, R17, R6 ;  /* 0x000000110c0cb224 */ /* 0x004fca00078e0206 */
[----:B------:R1:W-:Y:S01]  /*5620*/  @!P3 STG.E.U8 desc[UR52][R4.64], R12 ;  /* 0x0000000c0400b986 */ /* 0x0003e2000c101134 */
[----:B------:R-:W-:Y:S05]  /*5630*/  @P2 BRA `(.L_x_41) ;  /* 0x00000000000c2947 */ /* 0x000fea0003800000 */
[----:B------:R-:W2:Y:S02]  /*5640*/  LDG.E.U8 R16, desc[UR52][R8.64+0x1] ;  /* 0x0000013408107981 */ /* 0x000ea4000c1e1100 */
[----:B--2---:R-:W-:-:S05]  /*5650*/  PRMT R6, R16, 0x8880, RZ ;  /* 0x0000888010067816 */ /* 0x004fca00000000ff */
[----:B------:R-:W-:-:S07]  /*5660*/  IMAD R6, R6, R18, RZ ;  /* 0x0000001206067224 */ /* 0x000fce00078e02ff */
.L_x_41:
[----:B------:R-:W-:Y:S05]  /*5670*/  BSYNC B1 ;  /* 0x0000000000017941 */ /* 0x000fea0003800000 */
.L_x_40:
[----:B-1----:R-:W2:Y:S01]  /*5680*/  LDL.LU R12, [R1+0xc] ;  /* 0x00000c00010c7983 */ /* 0x002ea20000300800 */
[----:B------:R-:W-:Y:S01]  /*5690*/  BSSY B1, `(.L_x_42) ;  /* 0x0000007000017945 */ /* 0x000fe20003800000 */
[----:B--2---:R-:W-:-:S05]  /*56a0*/  @!P2 IMAD R12, R12, R17, R6 ;  /* 0x000000110c0ca224 */ /* 0x004fca00078e0206 */
[----:B------:R1:W-:Y:S01]  /*56b0*/  @!P2 STG.E.U8 desc[UR52][R4.64+0x1], R12 ;  /* 0x0000010c0400a986 */ /* 0x0003e2000c101134 */
[----:B------:R-:W-:Y:S05]  /*56c0*/  @P4 BRA `(.L_x_43) ;  /* 0x00000000000c4947 */ /* 0x000fea0003800000 */
[----:B------:R-:W2:Y:S02]  /*56d0*/  LDG.E.U8 R16, desc[UR52][R10.64+0x8] ;  /* 0x000008340a107981 */ /* 0x000ea4000c1e1100 */
[----:B--2---:R-:W-:-:S05]  /*56e0*/  PRMT R6, R16, 0x8880, RZ ;  /* 0x0000888010067816 */ /* 0x004fca00000000ff */
[----:B------:R-:W-:-:S07]  /*56f0*/  IMAD R6, R6, R18, RZ ;  /* 0x0000001206067224 */ /* 0x000fce00078e02ff */
.L_x_43:
[----:B------:R-:W-:Y:S05]  /*5700*/  BSYNC B1 ;  /* 0x0000000000017941 */ /* 0x000fea0003800000 */
.L_x_42:
        /* <DEDUP_REMOVED lines=8> */
.L_x_45:
[----:B------:R-:W-:Y:S05]  /*5790*/  BSYNC B1 ;  /* 0x0000000000017941 */ /* 0x000fea0003800000 */
.L_x_44:
[----:B-1----:R-:W2:Y:S01]  /*57a0*/  LDL.LU R12, [R1+0x14] ;  /* 0x00001400010c7983 */ /* 0x002ea20000300800 */
[C---:B------:R-:W-:Y:S01]  /*57b0*/  ISETP.LT.OR P1, PT, R0.reuse, 0x9, !P1 ;  /* 0x000000090000780c */ /* 0x040fe20004f21670 */
[----:B------:R-:W-:Y:S01]  /*57c0*/  BSSY B1, `(.L_x_46) ;  /* 0x000000c000017945 */ /* 0x000fe20003800000 */
[C---:B------:R-:W-:Y:S02]  /*57d0*/  ISETP.GE.AND P3, PT, R7.reuse, 0x11, PT ;  /* 0x000000110700780c */ /* 0x040fe40003f66270 */
[----:B------:R-:W-:Y:S02]  /*57e0*/  ISETP.GE.AND P2, PT, R7, 0x12, PT ;  /* 0x000000120700780c */ /* 0x000fe40003f46270 */
[C---:B------:R-:W-:Y:S02]  /*57f0*/  ISETP.LT.OR P0, PT, R0.reuse, 0x9, !P0 ;  /* 0x000000090000780c */ /* 0x040fe40004701670 */
[----:B------:R-:W-:Y:S01]  /*5800*/  ISETP.LT.OR P4, PT, R0, 0x1, !P3 ;  /* 0x000000010000780c */ /* 0x000fe20005f81670 */
[----:B--2---:R-:W-:-:S05]  /*5810*/  @!P5 IMAD R12, R12, R17, R6 ;  /* 0x000000110c0cd224 */ /* 0x004fca00078e0206 */
[----:B------:R1:W-:Y:S01]  /*5820*/  @!P5 STG.E.U8 desc[UR52][R2.64+0x9], R12 ;  /* 0x0000090c0200d986 */ /* 0x0003e2000c101134 */
[----:B------:R-:W-:Y:S01]  /*5830*/  ISETP.LT.OR P5, PT, R0, 0x1, !P2 ;  /* 0x000000010000780c */ /* 0x000fe200057a1670 */
[----:B------:R-:W-:-:S12]  /*5840*/  @P1 BRA `(.L_x_47) ;  /* 0x00000000000c1947 */ /* 0x000fd80003800000 */
[----:B------:R-:W2:Y:S02]  /*5850*/  LDG.E.U8 R16, desc[UR52][R8.64+0x8] ;  /* 0x0000083408107981 */ /* 0x000ea4000c1e1100 */
[----:B--2---:R-:W-:-:S05]  /*5860*/  PRMT R6, R16, 0x8880, RZ ;  /* 0x0000888010067816 */ /* 0x004fca00000000ff */
[----:B------:R-:W-:-:S07]  /*5870*/  IMAD R6, R6, R18, RZ ;  /* 0x0000001206067224 */ /* 0x000fce00078e02ff */
.L_x_47:
[----:B------:R-:W-:Y:S05]  /*5880*/  BSYNC B1 ;  /* 0x0000000000017941 */ /* 0x000fea0003800000 */
.L_x_46:
        /* <DEDUP_REMOVED lines=8> */
.L_x_49:
[----:B------:R-:W-:Y:S05]  /*5910*/  BSYNC B1 ;  /* 0x0000000000017941 */ /* 0x000fea0003800000 */
.L_x_48:
        /* <DEDUP_REMOVED lines=8> */
.L_x_51:
[----:B------:R-:W-:Y:S05]  /*59a0*/  BSYNC B1 ;  /* 0x0000000000017941 */ /* 0x000fea0003800000 */
.L_x_50:
        /* <DEDUP_REMOVED lines=8> */
.L_x_53:
[----:B------:R-:W-:Y:S05]  /*5a30*/  BSYNC B1 ;  /* 0x0000000000017941 */ /* 0x000fea0003800000 */
.L_x_52:
        /* <DEDUP_REMOVED lines=14> */
.L_x_55:
[----:B------:R-:W-:Y:S05]  /*5b20*/  BSYNC B1 ;  /* 0x0000000000017941 */ /* 0x000fea0003800000 */
.L_x_54:
        /* <DEDUP_REMOVED lines=8> */
.L_x_57:
[----:B------:R-:W-:Y:S05]  /*5bb0*/  BSYNC B1 ;  /* 0x0000000000017941 */ /* 0x000fea0003800000 */
.L_x_56:
        /* <DEDUP_REMOVED lines=8> */
.L_x_59:
[----:B------:R-:W-:Y:S05]  /*5c40*/  BSYNC B1 ;  /* 0x0000000000017941 */ /* 0x000fea0003800000 */
.L_x_58:
        /* <DEDUP_REMOVED lines=8> */
.L_x_61:
[----:B------:R-:W-:Y:S05]  /*5cd0*/  BSYNC B1 ;  /* 0x0000000000017941 */ /* 0x000fea0003800000 */
.L_x_60:
        /* <DEDUP_REMOVED lines=14> */
.L_x_63:
[----:B------:R-:W-:Y:S05]  /*5dc0*/  BSYNC B1 ;  /* 0x0000000000017941 */ /* 0x000fea0003800000 */
.L_x_62:
        /* <DEDUP_REMOVED lines=8> */
.L_x_65:
[----:B------:R-:W-:Y:S05]  /*5e50*/  BSYNC B1 ;  /* 0x0000000000017941 */ /* 0x000fea0003800000 */
.L_x_64:
        /* <DEDUP_REMOVED lines=8> */
.L_x_67:
[----:B------:R-:W-:Y:S05]  /*5ee0*/  BSYNC B1 ;  /* 0x0000000000017941 */ /* 0x000fea0003800000 */
.L_x_66:
        /* <DEDUP_REMOVED lines=8> */
.L_x_69:
[----:B------:R-:W-:Y:S05]  /*5f70*/  BSYNC B1 ;  /* 0x0000000000017941 */ /* 0x000fea0003800000 */
.L_x_68:
        /* <DEDUP_REMOVED lines=14> */
.L_x_71:
[----:B------:R-:W-:Y:S05]  /*6060*/  BSYNC B1 ;  /* 0x0000000000017941 */ /* 0x000fea0003800000 */
.L_x_70:
        /* <DEDUP_REMOVED lines=8> */
.L_x_73:
[----:B------:R-:W-:Y:S05]  /*60f0*/  BSYNC B1 ;  /* 0x0000000000017941 */ /* 0x000fea0003800000 */
.L_x_72:
        /* <DEDUP_REMOVED lines=8> */
.L_x_75:
[----:B------:R-:W-:Y:S05]  /*6180*/  BSYNC B1 ;  /* 0x0000000000017941 */ /* 0x000fea0003800000 */
.L_x_74:
        /* <DEDUP_REMOVED lines=8> */
.L_x_77:
[----:B------:R-:W-:Y:S05]  /*6210*/  BSYNC B1 ;  /* 0x0000000000017941 */ /* 0x000fea0003800000 */
.L_x_76:
        /* <DEDUP_REMOVED lines=14> */
.L_x_79:
[----:B------:R-:W-:Y:S05]  /*6300*/  BSYNC B1 ;  /* 0x0000000000017941 */ /* 0x000fea0003800000 */
.L_x_78:
        /* <DEDUP_REMOVED lines=8> */
.L_x_81:
[----:B------:R-:W-:Y:S05]  /*6390*/  BSYNC B1 ;  /* 0x0000000000017941 */ /* 0x000fea0003800000 */
.L_x_80:
        /* <DEDUP_REMOVED lines=8> */
.L_x_83:
[----:B------:R-:W-:Y:S05]  /*6420*/  BSYNC B1 ;  /* 0x0000000000017941 */ /* 0x000fea0003800000 */
.L_x_82:
        /* <DEDUP_REMOVED lines=8> */
.L_x_85:
[----:B------:R-:W-:Y:S05]  /*64b0*/  BSYNC B1 ;  /* 0x0000000000017941 */ /* 0x000fea0003800000 */
.L_x_84:
        /* <DEDUP_REMOVED lines=14> */
.L_x_87:
[----:B------:R-:W-:Y:S05]  /*65a0*/  BSYNC B1 ;  /* 0x0000000000017941 */ /* 0x000fea0003800000 */
.L_x_86:
        /* <DEDUP_REMOVED lines=8> */
.L_x_89:
[----:B------:R-:W-:Y:S05]  /*6630*/  BSYNC B1 ;  /* 0x0000000000017941 */ /* 0x000fea0003800000 */
.L_x_88:
        /* <DEDUP_REMOVED lines=8> */
.L_x_91:
[----:B------:R-:W-:Y:S05]  /*66c0*/  BSYNC B1 ;  /* 0x0000000000017941 */ /* 0x000fea0003800000 */
.L_x_90:
        /* <DEDUP_REMOVED lines=8> */
.L_x_93:
[----:B------:R-:W-:Y:S05]  /*6750*/  BSYNC B1 ;  /* 0x0000000000017941 */ /* 0x000fea0003800000 */
.L_x_92:
        /* <DEDUP_REMOVED lines=14> */
.L_x_95:
[----:B------:R-:W-:Y:S05]  /*6840*/  BSYNC B1 ;  /* 0x0000000000017941 */ /* 0x000fea0003800000 */
.L_x_94:
        /* <DEDUP_REMOVED lines=8> */
.L_x_97:
[----:B------:R-:W-:Y:S05]  /*68d0*/  BSYNC B1 ;  /* 0x0000000000017941 */ /* 0x000fea0003800000 */
.L_x_96:
        /* <DEDUP_REMOVED lines=8> */
.L_x_99:
[----:B------:R-:W-:Y:S05]  /*6960*/  BSYNC B1 ;  /* 0x0000000000017941 */ /* 0x000fea0003800000 */
.L_x_98:
        /* <DEDUP_REMOVED lines=8> */
.L_x_101:
[----:B------:R-:W-:Y:S05]  /*69f0*/  BSYNC B1 ;  /* 0x0000000000017941 */ /* 0x000fea0003800000 */
.L_x_100:
        /* <DEDUP_REMOVED lines=14> */
.L_x_103:
[----:B------:R-:W-:Y:S05]  /*6ae0*/  BSYNC B1 ;  /* 0x0000000000017941 */ /* 0x000fea0003800000 */
.L_x_102:
        /* <DEDUP_REMOVED lines=8> */
.L_x_105:
[----:B------:R-:W-:Y:S05]  /*6b70*/  BSYNC B1 ;  /* 0x0000000000017941 */ /* 0x000fea0003800000 */
.L_x_104:
        /* <DEDUP_REMOVED lines=8> */
.L_x_107:
[----:B------:R-:W-:Y:S05]  /*6c00*/  BSYNC B1 ;  /* 0x0000000000017941 */ /* 0x000fea0003800000 */
.L_x_106:
        /* <DEDUP_REMOVED lines=8> */
.L_x_109:
[----:B------:R-:W-:Y:S05]  /*6c90*/  BSYNC B1 ;  /* 0x0000000000017941 */ /* 0x000fea0003800000 */
.L_x_108:
        /* <DEDUP_REMOVED lines=14> */
.L_x_111:
[----:B------:R-:W-:Y:S05]  /*6d80*/  BSYNC B1 ;  /* 0x0000000000017941 */ /* 0x000fea0003800000 */
.L_x_110:
        /* <DEDUP_REMOVED lines=8> */
.L_x_113:
[----:B------:R-:W-:Y:S05]  /*6e10*/  BSYNC B1 ;  /* 0x0000000000017941 */ /* 0x000fea0003800000 */
.L_x_112:
        /* <DEDUP_REMOVED lines=8> */
.L_x_115:
[----:B------:R-:W-:Y:S05]  /*6ea0*/  BSYNC B1 ;  /* 0x0000000000017941 */ /* 0x000fea0003800000 */
.L_x_114:
[----:B-1----:R-:W2:Y:S01]  /*6eb0*/  LDL.LU R12, [R1+0xa0] ;  /* 0x0000a000010c7983 */ /* 0x002ea20000300800 */
[----:B------:R-:W-:Y:S01]  /*6ec0*/  BSSY B1, `(.L_x_116) ;  /* 0x0000007000017945 */ /* 0x000fe20003800000 */
[----:B--2---:R-:W-:-:S05]  /*6ed0*/  @!P5 IMAD R13, R12, R17, R6 ;  /* 0x000000110c0dd224 */ /* 0x004fca00078e0206 */
[----:B------:R1:W-:Y:S01]  /*6ee0*/  @!P5 STG.E.U8 desc[UR52][R2.64+0x50], R13 ;  /* 0x0000500d0200d986 */ /* 0x0003e2000c101134 */
[----:B------:R-:W-:Y:S05]  /*6ef0*/  @P4 BRA `(.L_x_117) ;  /* 0x00000000000c4947 */ /* 0x000fea0003800000 */
[----:B------:R-:W1:Y:S02]  /*6f00*/  LDG.E.U8 R16, desc[UR52][R10.64+0x51] ;  /* 0x000051340a107981 */ /* 0x000e64000c1e1100 */
[----:B-1----:R-:W-:-:S05]  /*6f10*/  PRMT R13, R16, 0x8880, RZ ;  /* 0x00008880100d7816 */ /* 0x002fca00000000ff */
[----:B------:R-:W-:-:S07]  /*6f20*/  IMAD R6, R13, R18, RZ ;  /* 0x000000120d067224 */ /* 0x000fce00078e02ff */
.L_x_117:
[----:B------:R-:W-:Y:S05]  /*6f30*/  BSYNC B1 ;  /* 0x0000000000017941 */ /* 0x000fea0003800000 */
.L_x_116:
[----:B------:R-:W1:Y:S01]  /*6f40*/  LDL.LU R12, [R1+0xa4] ;  /* 0x0000a400010c7983 */ /* 0x000e620000300800 */
[C---:B------:R-:W-:Y:S01]  /*6f50*/  ISETP.LT.OR P3, PT, R0.reuse, 0x9, !P3 ;  /* 0x000000090000780c */ /* 0x040fe20005f61670 */
[----:B------:R-:W-:Y:S01]  /*6f60*/  BSSY B1, `(.L_x_118) ;  /* 0x000000c000017945 */ /* 0x000fe20003800000 */
[C---:B------:R-:W-:Y:S02]  /*6f70*/  ISETP.GE.AND P1, PT, R7.reuse, 0x59, PT ;  /* 0x000000590700780c */ /* 0x040fe40003f26270 */
[----:B------:R-:W-:Y:S02]  /*6f80*/  ISETP.GE.AND P0, PT, R7, 0x5a, PT ;  /* 0x0000005a0700780c */ /* 0x000fe40003f06270 */
[C---:B------:R-:W-:Y:S02]  /*6f90*/  ISETP.LT.OR P2, PT, R0.reuse, 0x9, !P2 ;  /* 0x000000090000780c */ /* 0x040fe40005741670 */
[----:B------:R-:W-:Y:S01]  /*6fa0*/  ISETP.LT.OR P5, PT, R0, 0x1, !P1 ;  /* 0x000000010000780c */ /* 0x000fe20004fa1670 */
[----:B-1----:R-:W-:-:S05]  /*6fb0*/  @!P4 IMAD R13, R12, R17, R6 ;  /* 0x000000110c0dc224 */ /* 0x002fca00078e0206 */
[----:B------:R1:W-:Y:S01]  /*6fc0*/  @!P4 STG.E.U8 desc[UR52][R2.64+0x51], R13 ;  /* 0x0000510d0200c986 */ /* 0x0003e2000c101134 */
[----:B------:R-:W-:Y:S01]  /*6fd0*/  ISETP.LT.OR P4, PT, R0, 0x1, !P0 ;  /* 0x000000010000780c */ /* 0x000fe20004781670 */
[----:B------:R-:W-:-:S12]  /*6fe0*/  @P3 BRA `(.L_x_119) ;  /* 0x00000000000c3947 */ /* 0x000fd80003800000 */
[----:B------:R-:W1:Y:S02]  /*6ff0*/  LDG.E.U8 R16, desc[UR52][R8.64+0x50] ;  /* 0x0000503408107981 */ /* 0x000e64000c1e1100 */
[----:B-1----:R-:W-:-:S05]  /*7000*/  PRMT R13, R16, 0x8880, RZ ;  /* 0x00008880100d7816 */ /* 0x002fca00000000ff */
[----:B------:R-:W-:-:S07]  /*7010*/  IMAD R6, R13, R18, RZ ;  /* 0x000000120d067224 */ /* 0x000fce00078e02ff */
.L_x_119:
[----:B------:R-:W-:Y:S05]  /*7020*/  BSYNC B1 ;  /* 0x0000000000017941 */ /* 0x000fea0003800000 */
.L_x_118:
[----:B------:R-:W1:Y:S01]  /*7030*/  LDL.LU R12, [R1+0xa8] ;  /* 0x0000a800010c7983 */ /* 0x000e620000300800 */
[----:B------:R-:W-:Y:S01]  /*7040*/  BSSY B1, `(.L_x_120) ;  /* 0x0000007000017945 */ /* 0x000fe20003800000 */
[----:B-1----:R-:W-:-:S05]  /*7050*/  @!P3 IMAD R13, R12, R17, R6 ;  /* 0x000000110c0db224 */ /* 0x002fca00078e0206 */
[----:B------:R1:W-:Y:S01]  /*7060*/  @!P3 STG.E.U8 desc[UR52][R4.64+0x50], R13 ;  /* 0x0000500d0400b986 */ /* 0x0003e2000c101134 */
[----:B------:R-:W-:Y:S05]  /*7070*/  @P2 BRA `(.L_x_121) ;  /* 0x00000000000c2947 */ /* 0x000fea0003800000 */
[----:B------:R-:W1:Y:S02]  /*7080*/  LDG.E.U8 R16, desc[UR52][R8.64+0x51] ;  /* 0x0000513408107981 */ /* 0x000e64000c1e1100 */
[----:B-1----:R-:W-:-:S05]  /*7090*/  PRMT R13, R16, 0x8880, RZ ;  /* 0x00008880100d7816 */ /* 0x002fca00000000ff */
[----:B------:R-:W-:-:S07]  /*70a0*/  IMAD R6, R13, R18, RZ ;  /* 0x000000120d067224 */ /* 0x000fce00078e02ff */
.L_x_121:
[----:B------:R-:W-:Y:S05]  /*70b0*/  BSYNC B1 ;  /* 0x0000000000017941 */ /* 0x000fea0003800000 */
.L_x_120:
        /* <DEDUP_REMOVED lines=8> */
.L_x_123:
[----:B------:R-:W-:Y:S05]  /*7140*/  BSYNC B1 ;  /* 0x0000000000017941 */ /* 0x000fea0003800000 */
.L_x_122:
        /* <DEDUP_REMOVED lines=8> */
.L_x_125:
[----:B------:R-:W-:Y:S05]  /*71d0*/  BSYNC B1 ;  /* 0x0000000000017941 */ /* 0x000fea0003800000 */
.L_x_124:
        /* <DEDUP_REMOVED lines=14> */
.L_x_127:
[----:B------:R-:W-:Y:S05]  /*72c0*/  BSYNC B1 ;  /* 0x0000000000017941 */ /* 0x000fea0003800000 */
.L_x_126:
        /* <DEDUP_REMOVED lines=8> */
.L_x_129:
[----:B------:R-:W-:Y:S05]  /*7350*/  BSYNC B1 ;  /* 0x0000000000017941 */ /* 0x000fea0003800000 */
.L_x_128:
        /* <DEDUP_REMOVED lines=8> */
.L_x_131:
[----:B------:R-:W-:Y:S05]  /*73e0*/  BSYNC B1 ;  /* 0x0000000000017941 */ /* 0x000fea0003800000 */
.L_x_130:
        /* <DEDUP_REMOVED lines=8> */
.L_x_133:
[----:B------:R-:W-:Y:S05]  /*7470*/  BSYNC B1 ;  /* 0x0000000000017941 */ /* 0x000fea0003800000 */
.L_x_132:
        /* <DEDUP_REMOVED lines=14> */
.L_x_135:
[----:B------:R-:W-:Y:S05]  /*7560*/  BSYNC B1 ;  /* 0x0000000000017941 */ /* 0x000fea0003800000 */
.L_x_134:
        /* <DEDUP_REMOVED lines=8> */
.L_x_137:
[----:B------:R-:W-:Y:S05]  /*75f0*/  BSYNC B1 ;  /* 0x0000000000017941 */ /* 0x000fea0003800000 */
.L_x_136:
        /* <DEDUP_REMOVED lines=8> */
.L_x_139:
[----:B------:R-:W-:Y:S05]  /*7680*/  BSYNC B1 ;  /* 0x0000000000017941 */ /* 0x000fea0003800000 */
.L_x_138:
        /* <DEDUP_REMOVED lines=8> */
.L_x_141:
[----:B------:R-:W-:Y:S05]  /*7710*/  BSYNC B1 ;  /* 0x0000000000017941 */ /* 0x000fea0003800000 */
.L_x_140:
        /* <DEDUP_REMOVED lines=14> */
.L_x_143:
[----:B------:R-:W-:Y:S05]  /*7800*/  BSYNC B1 ;  /* 0x0000000000017941 */ /* 0x000fea0003800000 */
.L_x_142:
        /* <DEDUP_REMOVED lines=8> */
.L_x_145:
[----:B------:R-:W-:Y:S05]  /*7890*/  BSYNC B1 ;  /* 0x0000000000017941 */ /* 0x000fea0003800000 */
.L_x_144:
        /* <DEDUP_REMOVED lines=8> */
.L_x_147:
[----:B------:R-:W-:Y:S05]  /*7920*/  BSYNC B1 ;  /* 0x0000000000017941 */ /* 0x000fea0003800000 */
.L_x_146:
        /* <DEDUP_REMOVED lines=8> */
.L_x_149:
[----:B------:R-:W-:Y:S05]  /*79b0*/  BSYNC B1 ;  /* 0x0000000000017941 */ /* 0x000fea0003800000 */
.L_x_148:
        /* <DEDUP_REMOVED lines=14> */
.L_x_151:
[----:B------:R-:W-:Y:S05]  /*7aa0*/  BSYNC B1 ;  /* 0x0000000000017941 */ /* 0x000fea0003800000 */
.L_x_150:
        /* <DEDUP_REMOVED lines=8> */
.L_x_153:
[----:B------:R-:W-:Y:S05]  /*7b30*/  BSYNC B1 ;  /* 0x0000000000017941 */ /* 0x000fea0003800000 */
.L_x_152:
        /* <DEDUP_REMOVED lines=8> */
.L_x_155:
[----:B------:R-:W-:Y:S05]  /*7bc0*/  BSYNC B1 ;  /* 0x0000000000017941 */ /* 0x000fea0003800000 */
.L_x_154:
        /* <DEDUP_REMOVED lines=8> */
.L_x_157:
[----:B------:R-:W-:Y:S05]  /*7c50*/  BSYNC B1 ;  /* 0x0000000000017941 */ /* 0x000fea0003800000 */
.L_x_156:
        /* <DEDUP_REMOVED lines=14> */
.L_x_159:
[----:B------:R-:W-:Y:S05]  /*7d40*/  BSYNC B1 ;  /* 0x0000000000017941 */ /* 0x000fea0003800000 */
.L_x_158:
        /* <DEDUP_REMOVED lines=8> */
.L_x_161:
[----:B------:R-:W-:Y:S05]  /*7dd0*/  BSYNC B1 ;  /* 0x0000000000017941 */ /* 0x000fea0003800000 */
.L_x_160:
        /* <DEDUP_REMOVED lines=8> */
.L_x_163:
[----:B------:R-:W-:Y:S05]  /*7e60*/  BSYNC B1 ;  /* 0x0000000000017941 */ /* 0x000fea0003800000 */
.L_x_162:
        /* <DEDUP_REMOVED lines=8> */
.L_x_165:
[----:B------:R-:W-:Y:S05]  /*7ef0*/  BSYNC B1 ;  /* 0x0000000000017941 */ /* 0x000fea0003800000 */
.L_x_164:
        /* <DEDUP_REMOVED lines=14> */
.L_x_167:
[----:B------:R-:W-:Y:S05]  /*7fe0*/  BSYNC B1 ;  /* 0x0000000000017941 */ /* 0x000fea0003800000 */
.L_x_166:
        /* <DEDUP_REMOVED lines=8> */
.L_x_169:
[----:B------:R-:W-:Y:S05]  /*8070*/  BSYNC B1 ;  /* 0x0000000000017941 */ /* 0x000fea0003800000 */
.L_x_168:
        /* <DEDUP_REMOVED lines=8> */
.L_x_171:
[----:B------:R-:W-:Y:S05]  /*8100*/  BSYNC B1 ;  /* 0x0000000000017941 */ /* 0x000fea0003800000 */
.L_x_170:
        /* <DEDUP_REMOVED lines=8> */
.L_x_173:
[----:B------:R-:W-:Y:S05]  /*8190*/  BSYNC B1 ;  /* 0x0000000000017941 */ /* 0x000fea0003800000 */
.L_x_172:
        /* <DEDUP_REMOVED lines=14> */
.L_x_175:
[----:B------:R-:W-:Y:S05]  /*8280*/  BSYNC B1 ;  /* 0x0000000000017941 */ /* 0x000fea0003800000 */
.L_x_174:
        /* <DEDUP_REMOVED lines=8> */
.L_x_177:
[----:B------:R-:W-:Y:S05]  /*8310*/  BSYNC B1 ;  /* 0x0000000000017941 */ /* 0x000fea0003800000 */
.L_x_176:
        /* <DEDUP_REMOVED lines=8> */
.L_x_179:
[----:B------:R-:W-:Y:S05]  /*83a0*/  BSYNC B1 ;  /* 0x0000000000017941 */ /* 0x000fea0003800000 */
.L_x_178:
        /* <DEDUP_REMOVED lines=8> */
.L_x_181:
[----:B------:R-:W-:Y:S05]  /*8430*/  BSYNC B1 ;  /* 0x0000000000017941 */ /* 0x000fea0003800000 */
.L_x_180:
        /* <DEDUP_REMOVED lines=14> */
.L_x_183:
[----:B------:R-:W-:Y:S05]  /*8520*/  BSYNC B1 ;  /* 0x0000000000017941 */ /* 0x000fea0003800000 */
.L_x_182:
        /* <DEDUP_REMOVED lines=8> */
.L_x_185:
[----:B------:R-:W-:Y:S05]  /*85b0*/  BSYNC B1 ;  /* 0x0000000000017941 */ /* 0x000fea0003800000 */
.L_x_184:
        /* <DEDUP_REMOVED lines=8> */
.L_x_187:
[----:B------:R-:W-:Y:S05]  /*8640*/  BSYNC B1 ;  /* 0x0000000000017941 */ /* 0x000fea0003800000 */
.L_x_186:
        /* <DEDUP_REMOVED lines=8> */
.L_x_189:
[----:B------:R-:W-:Y:S05]  /*86d0*/  BSYNC B1 ;  /* 0x0000000000017941 */ /* 0x000fea0003800000 */
.L_x_188:
        /* <DEDUP_REMOVED lines=14> */
.L_x_191:
[----:B------:R-:W-:Y:S05]  /*87c0*/  BSYNC B1 ;  /* 0x0000000000017941 */ /* 0x000fea0003800000 */
.L_x_190:
        /* <DEDUP_REMOVED lines=8> */
.L_x_193:
[----:B------:R-:W-:Y:S05]  /*8850*/  BSYNC B1 ;  /* 0x0000000000017941 */ /* 0x000fea0003800000 */
.L_x_192:
        /* <DEDUP_REMOVED lines=8> */
.L_x_195:
[----:B------:R-:W-:Y:S05]  /*88e0*/  BSYNC B1 ;  /* 0x0000000000017941 */ /* 0x000fea0003800000 */
.L_x_194:
        /* <DEDUP_REMOVED lines=8> */
.L_x_197:
[----:B------:R-:W-:Y:S05]  /*8970*/  BSYNC B1 ;  /* 0x0000000000017941 */ /* 0x000fea0003800000 */
.L_x_196:
        /* <DEDUP_REMOVED lines=14> */
.L_x_199:
[----:B------:R-:W-:Y:S05]  /*8a60*/  BSYNC B1 ;  /* 0x0000000000017941 */ /* 0x000fea0003800000 */
.L_x_198:
        /* <DEDUP_REMOVED lines=8> */
.L_x_201:
[----:B------:R-:W-:Y:S05]  /*8af0*/  BSYNC B1 ;  /* 0x0000000000017941 */ /* 0x000fea0003800000 */
.L_x_200:
        /* <DEDUP_REMOVED lines=8> */
.L_x_203:
[----:B------:R-:W-:Y:S05]  /*8b80*/  BSYNC B1 ;  /* 0x0000000000017941 */ /* 0x000fea0003800000 */
.L_x_202:
        /* <DEDUP_REMOVED lines=8> */
.L_x_205:
[----:B------:R-:W-:Y:S05]  /*8c10*/  BSYNC B1 ;  /* 0x0000000000017941 */ /* 0x000fea0003800000 */
.L_x_204:
        /* <DEDUP_REMOVED lines=14> */
.L_x_207:
[----:B------:R-:W-:Y:S05]  /*8d00*/  BSYNC B1 ;  /* 0x0000000000017941 */ /* 0x000fea0003800000 */
.L_x_206:
        /* <DEDUP_REMOVED lines=8> */
.L_x_209:
[----:B------:R-:W-:Y:S05]  /*8d90*/  BSYNC B1 ;  /* 0x0000000000017941 */ /* 0x000fea0003800000 */
.L_x_208:
        /* <DEDUP_REMOVED lines=8> */
.L_x_211:
[----:B------:R-:W-:Y:S05]  /*8e20*/  BSYNC B1 ;  /* 0x0000000000017941 */ /* 0x000fea0003800000 */
.L_x_210:
        /* <DEDUP_REMOVED lines=8> */
.L_x_213:
[----:B------:R-:W-:Y:S05]  /*8eb0*/  BSYNC B1 ;  /* 0x0000000000017941 */ /* 0x000fea0003800000 */
.L_x_212:
        /* <DEDUP_REMOVED lines=14> */
.L_x_215:
[----:B------:R-:W-:Y:S05]  /*8fa0*/  BSYNC B1 ;  /* 0x0000000000017941 */ /* 0x000fea0003800000 */
.L_x_214:
        /* <DEDUP_REMOVED lines=8> */
.L_x_217:
[----:B------:R-:W-:Y:S05]  /*9030*/  BSYNC B1 ;  /* 0x0000000000017941 */ /* 0x000fea0003800000 */
.L_x_216:
        /* <DEDUP_REMOVED lines=8> */
.L_x_219:
[----:B------:R-:W-:Y:S05]  /*90c0*/  BSYNC B1 ;  /* 0x0000000000017941 */ /* 0x000fea0003800000 */
.L_x_218:
        /* <DEDUP_REMOVED lines=8> */
.L_x_221:
[----:B------:R-:W-:Y:S05]  /*9150*/  BSYNC B1 ;  /* 0x0000000000017941 */ /* 0x000fea0003800000 */
.L_x_220:
        /* <DEDUP_REMOVED lines=14> */
.L_x_223:
[----:B------:R-:W-:Y:S05]  /*9240*/  BSYNC B1 ;  /* 0x0000000000017941 */ /* 0x000fea0003800000 */
.L_x_222:
        /* <DEDUP_REMOVED lines=8> */
.L_x_225:
[----:B------:R-:W-:Y:S05]  /*92d0*/  BSYNC B1 ;  /* 0x0000000000017941 */ /* 0x000fea0003800000 */
.L_x_224:
        /* <DEDUP_REMOVED lines=8> */
.L_x_227:
[----:B------:R-:W-:Y:S05]  /*9360*/  BSYNC B1 ;  /* 0x0000000000017941 */ /* 0x000fea0003800000 */
.L_x_226:
        /* <DEDUP_REMOVED lines=8> */
.L_x_229:
[----:B------:R-:W-:Y:S05]  /*93f0*/  BSYNC B1 ;  /* 0x0000000000017941 */ /* 0x000fea0003800000 */
.L_x_228:
        /* <DEDUP_REMOVED lines=14> */
.L_x_231:
[----:B------:R-:W-:Y:S05]  /*94e0*/  BSYNC B1 ;  /* 0x0000000000017941 */ /* 0x000fea0003800000 */
.L_x_230:
        /* <DEDUP_REMOVED lines=8> */
.L_x_233:
[----:B------:R-:W-:Y:S05]  /*9570*/  BSYNC B1 ;  /* 0x0000000000017941 */ /* 0x000fea0003800000 */
.L_x_232:
        /* <DEDUP_REMOVED lines=8> */
.L_x_235:
[----:B------:R-:W-:Y:S05]  /*9600*/  BSYNC B1 ;  /* 0x0000000000017941 */ /* 0x000fea0003800000 */
.L_x_234:
        /* <DEDUP_REMOVED lines=8> */
.L_x_237:
[----:B------:R-:W-:Y:S05]  /*9690*/  BSYNC B1 ;  /* 0x0000000000017941 */ /* 0x000fea0003800000 */
.L_x_236:
        /* <DEDUP_REMOVED lines=14> */
.L_x_239:
[----:B------:R-:W-:Y:S05]  /*9780*/  BSYNC B1 ;  /* 0x0000000000017941 */ /* 0x000fea0003800000 */
.L_x_238:
        /* <DEDUP_REMOVED lines=8> */
.L_x_241:
[----:B------:R-:W-:Y:S05]  /*9810*/  BSYNC B1 ;  /* 0x0000000000017941 */ /* 0x000fea0003800000 */
.L_x_240:
        /* <DEDUP_REMOVED lines=8> */
.L_x_243:
[----:B------:R-:W-:Y:S05]  /*98a0*/  BSYNC B1 ;  /* 0x0000000000017941 */ /* 0x000fea0003800000 */
.L_x_242:
        /* <DEDUP_REMOVED lines=8> */
.L_x_245:
[----:B------:R-:W-:Y:S05]  /*9930*/  BSYNC B1 ;  /* 0x0000000000017941 */ /* 0x000fea0003800000 */
.L_x_244:
        /* <DEDUP_REMOVED lines=14> */
.L_x_247:
[----:B------:R-:W-:Y:S05]  /*9a20*/  BSYNC B1 ;  /* 0x0000000000017941 */ /* 0x000fea0003800000 */
.L_x_246:
        /* <DEDUP_REMOVED lines=8> */
.L_x_249:
[----:B------:R-:W-:Y:S05]  /*9ab0*/  BSYNC B1 ;  /* 0x0000000000017941 */ /* 0x000fea0003800000 */
.L_x_248:
        /* <DEDUP_REMOVED lines=8> */
.L_x_251:
[----:B------:R-:W-:Y:S05]  /*9b40*/  BSYNC B1 ;  /* 0x0000000000017941 */ /* 0x000fea0003800000 */
.L_x_250:
        /* <DEDUP_REMOVED lines=8> */
.L_x_253:
[----:B------:R-:W-:Y:S05]  /*9bd0*/  BSYNC B1 ;  /* 0x0000000000017941 */ /* 0x000fea0003800000 */
.L_x_252:
        /* <DEDUP_REMOVED lines=14> */
.L_x_255:
[----:B------:R-:W-:Y:S05]  /*9cc0*/  BSYNC B1 ;  /* 0x0000000000017941 */ /* 0x000fea0003800000 */
.L_x_254:
        /* <DEDUP_REMOVED lines=8> */
.L_x_257:
[----:B------:R-:W-:Y:S05]  /*9d50*/  BSYNC B1 ;  /* 0x0000000000017941 */ /* 0x000fea0003800000 */
.L_x_256:
        /* <DEDUP_REMOVED lines=8> */
.L_x_259:
[----:B------:R-:W-:Y:S05]  /*9de0*/  BSYNC B1 ;  /* 0x0000000000017941 */ /* 0x000fea0003800000 */
.L_x_258:
        /* <DEDUP_REMOVED lines=8> */
.L_x_261:
[----:B------:R-:W-:Y:S05]  /*9e70*/  BSYNC B1 ;  /* 0x0000000000017941 */ /* 0x000fea0003800000 */
.L_x_260:
        /* <DEDUP_REMOVED lines=14> */
.L_x_263:
[----:B------:R-:W-:Y:S05]  /*9f60*/  BSYNC B1 ;  /* 0x0000000000017941 */ /* 0x000fea0003800000 */
.L_x_262:
        /* <DEDUP_REMOVED lines=8> */
.L_x_265:
[----:B------:R-:W-:Y:S05]  /*9ff0*/  BSYNC B1 ;  /* 0x0000000000017941 */ /* 0x000fea0003800000 */
.L_x_264:
        /* <DEDUP_REMOVED lines=8> */
.L_x_267:
[----:B------:R-:W-:Y:S05]  /*a080*/  BSYNC B1 ;  /* 0x0000000000017941 */ /* 0x000fea0003800000 */
.L_x_266:
        /* <DEDUP_REMOVED lines=8> */
.L_x_269:
[----:B------:R-:W-:Y:S05]  /*a110*/  BSYNC B1 ;  /* 0x0000000000017941 */ /* 0x000fea0003800000 */
.L_x_268:
        /* <DEDUP_REMOVED lines=14> */
.L_x_271:
[----:B------:R-:W-:Y:S05]  /*a200*/  BSYNC B1 ;  /* 0x0000000000017941 */ /* 0x000fea0003800000 */
.L_x_270:
        /* <DEDUP_REMOVED lines=8> */
.L_x_273:
[----:B------:R-:W-:Y:S05]  /*a290*/  BSYNC B1 ;  /* 0x0000000000017941 */ /* 0x000fea0003800000 */
.L_x_272:
        /* <DEDUP_REMOVED lines=8> */
.L_x_275:
[----:B------:R-:W-:Y:S05]  /*a320*/  BSYNC B1 ;  /* 0x0000000000017941 */ /* 0x000fea0003800000 */
.L_x_274:
        /* <DEDUP_REMOVED lines=8> */
.L_x_277:
[----:B------:R-:W-:Y:S05]  /*a3b0*/  BSYNC B1 ;  /* 0x0000000000017941 */ /* 0x000fea0003800000 */
.L_x_276:
        /* <DEDUP_REMOVED lines=14> */
.L_x_279:
[----:B------:R-:W-:Y:S05]  /*a4a0*/  BSYNC B1 ;  /* 0x0000000000017941 */ /* 0x000fea0003800000 */
.L_x_278:
        /* <DEDUP_REMOVED lines=8> */
.L_x_281:
[----:B------:R-:W-:Y:S05]  /*a530*/  BSYNC B1 ;  /* 0x0000000000017941 */ /* 0x000fea0003800000 */
.L_x_280:
        /* <DEDUP_REMOVED lines=8> */
.L_x_283:
[----:B------:R-:W-:Y:S05]  /*a5c0*/  BSYNC B1 ;  /* 0x0000000000017941 */ /* 0x000fea0003800000 */
.L_x_282:
        /* <DEDUP_REMOVED lines=8> */
.L_x_285:
[----:B------:R-:W-:Y:S05]  /*a650*/  BSYNC B1 ;  /* 0x0000000000017941 */ /* 0x000fea0003800000 */
.L_x_284:
        /* <DEDUP_REMOVED lines=14> */
.L_x_287:
[----:B------:R-:W-:Y:S05]  /*a740*/  BSYNC B1 ;  /* 0x0000000000017941 */ /* 0x000fea0003800000 */
.L_x_286:
        /* <DEDUP_REMOVED lines=8> */
.L_x_289:
[----:B------:R-:W-:Y:S05]  /*a7d0*/  BSYNC B1 ;  /* 0x0000000000017941 */ /* 0x000fea0003800000 */
.L_x_288:
        /* <DEDUP_REMOVED lines=8> */
.L_x_291:
[----:B------:R-:W-:Y:S05]  /*a860*/  BSYNC B1 ;  /* 0x0000000000017941 */ /* 0x000fea0003800000 */
.L_x_290:
[----:B-1----:R-:W-:Y:S01]  /*a870*/  @!P5 IMAD R13, R24, R17, R6 ;  /* 0x00000011180dd224 */ /* 0x002fe200078e0206 */
[----:B------:R-:W-:Y:S04]  /*a880*/  BSSY B1, `(.L_x_292) ;  /* 0x0000006000017945 */ /* 0x000fe80003800000 */
[----:B------:R1:W-:Y:S01]  /*a890*/  @!P5 STG.E.U8 desc[UR52][R2.64+0x100], R13 ;  /* 0x0001000d0200d986 */ /* 0x0003e2000c101134 */
[----:B------:R-:W-:Y:S05]  /*a8a0*/  @P4 BRA `(.L_x_293) ;  /* 0x00000000000c4947 */ /* 0x000fea0003800000 */
[----:B------:R-:W1:Y:S02]  /*a8b0*/  LDG.E.U8 R16, desc[UR52][R10.64+0x101] ;  /* 0x000101340a107981 */ /* 0x000e64000c1e1100 */
[----:B-1----:R-:W-:-:S05]  /*a8c0*/  PRMT R13, R16, 0x8880, RZ ;  /* 0x00008880100d7816 */ /* 0x002fca00000000ff */
[----:B------:R-:W-:-:S07]  /*a8d0*/  IMAD R6, R13, R18, RZ ;  /* 0x000000120d067224 */ /* 0x000fce00078e02ff */
.L_x_293:
[----:B------:R-:W-:Y:S05]  /*a8e0*/  BSYNC B1 ;  /* 0x0000000000017941 */ /* 0x000fea0003800000 */
.L_x_292:
[C---:B------:R-:W-:Y:S01]  /*a8f0*/  ISETP.LT.OR P3, PT, R0.reuse, 0x9, !P3 ;  /* 0x000000090000780c */ /* 0x040fe20005f61670 */
[----:B------:R-:W-:Y:S01]  /*a900*/  @!P4 IMAD R25, R25, R17, R6 ;  /* 0x000000111919c224 */ /* 0x000fe200078e0206 */
[C---:B------:R-:W-:Y:S01]  /*a910*/  ISETP.GE.AND P1, PT, R7.reuse, 0x109, PT ;  /* 0x000001090700780c */ /* 0x040fe20003f26270 */
[----:B------:R-:W-:Y:S01]  /*a920*/  BSSY B1, `(.L_x_294) ;  /* 0x000000a000017945 */ /* 0x000fe20003800000 */
[----:B------:R-:W-:Y:S02]  /*a930*/  ISETP.GE.AND P0, PT, R7, 0x10a, PT ;  /* 0x0000010a0700780c */ /* 0x000fe40003f06270 */
[----:B------:R2:W-:Y:S01]  /*a940*/  @!P4 STG.E.U8 desc[UR52][R2.64+0x101], R25 ;  /* 0x000101190200c986 */ /* 0x0005e2000c101134 */
[C---:B------:R-:W-:Y:S02]  /*a950*/  ISETP.LT.OR P2, PT, R0.reuse, 0x9, !P2 ;  /* 0x000000090000780c */ /* 0x040fe40005741670 */
[C---:B------:R-:W-:Y:S02]  /*a960*/  ISETP.LT.OR P5, PT, R0.reuse, 0x1, !P1 ;  /* 0x000000010000780c */ /* 0x040fe40004fa1670 */
[----:B------:R-:W-:-:S02]  /*a970*/  ISETP.LT.OR P4, PT, R0, 0x1, !P0 ;  /* 0x000000010000780c */ /* 0x000fc40004781670 */
[----:B------:R-:W-:Y:S11]  /*a980*/  @P3 BRA `(.L_x_295) ;  /* 0x00000000000c3947 */ /* 0x000ff60003800000 */
[----:B------:R-:W1:Y:S02]  /*a990*/  LDG.E.U8 R16, desc[UR52][R8.64+0x100] ;  /* 0x0001003408107981 */ /* 0x000e64000c1e1100 */
[----:B-1----:R-:W-:-:S05]  /*a9a0*/  PRMT R13, R16, 0x8880, RZ ;  /* 0x00008880100d7816 */ /* 0x002fca00000000ff */
[----:B------:R-:W-:-:S07]  /*a9b0*/  IMAD R6, R13, R18, RZ ;  /* 0x000000120d067224 */ /* 0x000fce00078e02ff */
.L_x_295:
[----:B------:R-:W-:Y:S05]  /*a9c0*/  BSYNC B1 ;  /* 0x0000000000017941 */ /* 0x000fea0003800000 */
.L_x_294:
[----:B-1----:R-:W-:Y:S01]  /*a9d0*/  @!P3 IMAD R13, R26, R17, R6 ;  /* 0x000000111a0db224 */ /* 0x002fe200078e0206 */
[----:B------:R-:W-:Y:S04]  /*a9e0*/  BSSY B1, `(.L_x_296) ;  /* 0x0000006000017945 */ /* 0x000fe80003800000 */
[----:B------:R1:W-:Y:S01]  /*a9f0*/  @!P3 STG.E.U8 desc[UR52][R4.64+0x100], R13 ;  /* 0x0001000d0400b986 */ /* 0x0003e2000c101134 */
[----:B------:R-:W-:Y:S05]  /*aa00*/  @P2 BRA `(.L_x_297) ;  /* 0x00000000000c2947 */ /* 0x000fea0003800000 */
[----:B------:R-:W1:Y:S02]  /*aa10*/  LDG.E.U8 R16, desc[UR52][R8.64+0x101] ;  /* 0x0001013408107981 */ /* 0x000e64000c1e1100 */
[----:B-1----:R-:W-:-:S05]  /*aa20*/  PRMT R13, R16, 0x8880, RZ ;  /* 0x00008880100d7816 */ /* 0x002fca00000000ff */
[----:B------:R-:W-:-:S07]  /*aa30*/  IMAD R6, R13, R18, RZ ;  /* 0x000000120d067224 */ /* 0x000fce00078e02ff */
.L_x_297:
[----:B------:R-:W-:Y:S05]  /*aa40*/  BSYNC B1 ;  /* 0x0000000000017941 */ /* 0x000fea0003800000 */
.L_x_296:
[----:B------:R-:W-:Y:S01]  /*aa50*/  @!P2 IMAD R27, R27, R17, R6 ;  /* 0x000000111b1ba224 */ /* 0x000fe200078e0206 */
[----:B------:R-:W-:Y:S04]  /*aa60*/  BSSY B1, `(.L_x_298) ;  /* 0x0000006000017945 */ /* 0x000fe80003800000 */
[----:B------:R3:W-:Y:S01]  /*aa70*/  @!P2 STG.E.U8 desc[UR52][R4.64+0x101], R27 ;  /* 0x0001011b0400a986 */ /* 0x0007e2000c101134 */
[----:B------:R-:W-:Y:S05]  /*aa80*/  @P5 BRA `(.L_x_299) ;  /* 0x00000000000c5947 */ /* 0x000fea0003800000 */
[----:B------:R-:W1:Y:S02]  /*aa90*/  LDG.E.U8 R16, desc[UR52][R10.64+0x108] ;  /* 0x000108340a107981 */ /* 0x000e64000c1e1100 */
[----:B-1----:R-:W-:-:S05]  /*aaa0*/  PRMT R13, R16, 0x8880, RZ ;  /* 0x00008880100d7816 */ /* 0x002fca00000000ff */
[----:B------:R-:W-:-:S07]  /*aab0*/  IMAD R6, R13, R18, RZ ;  /* 0x000000120d067224 */ /* 0x000fce00078e02ff */
.L_x_299:
[----:B------:R-:W-:Y:S05]  /*aac0*/  BSYNC B1 ;  /* 0x0000000000017941 */ /* 0x000fea0003800000 */
.L_x_298:
[----:B-1----:R-:W-:Y:S01]  /*aad0*/  @!P5 IMAD R13, R28, R17, R6 ;  /* 0x000000111c0dd224 */ /* 0x002fe200078e0206 */
[----:B------:R-:W-:Y:S04]  /*aae0*/  BSSY B1, `(.L_x_300) ;  /* 0x0000006000017945 */ /* 0x000fe80003800000 */
[----:B------:R1:W-:Y:S01]  /*aaf0*/  @!P5 STG.E.U8 desc[UR52][R2.64+0x108], R13 ;  /* 0x0001080d0200d986 */ /* 0x0003e2000c101134 */
[----:B------:R-:W-:Y:S05]  /*ab00*/  @P4 BRA `(.L_x_301) ;  /* 0x00000000000c4947 */ /* 0x000fea0003800000 */
[----:B------:R-:W1:Y:S02]  /*ab10*/  LDG.E.U8 R16, desc[UR52][R10.64+0x109] ;  /* 0x000109340a107981 */ /* 0x000e64000c1e1100 */
[----:B-1----:R-:W-:-:S05]  /*ab20*/  PRMT R13, R16, 0x8880, RZ ;  /* 0x00008880100d7816 */ /* 0x002fca00000000ff */
[----:B------:R-:W-:-:S07]  /*ab30*/  IMAD R6, R13, R18, RZ ;  /* 0x000000120d067224 */ /* 0x000fce00078e02ff */
.L_x_301:
[----:B------:R-:W-:Y:S05]  /*ab40*/  BSYNC B1 ;  /* 0x0000000000017941 */ /* 0x000fea0003800000 */
.L_x_300:
        /* <DEDUP_REMOVED lines=13> */
.L_x_303:
[----:B------:R-:W-:Y:S05]  /*ac20*/  BSYNC B1 ;  /* 0x0000000000017941 */ /* 0x000fea0003800000 */
.L_x_302:
[----:B-1----:R-:W-:Y:S01]  /*ac30*/  @!P1 IMAD R13, R30, R17, R6 ;  /* 0x000000111e0d9224 */ /* 0x002fe200078e0206 */
[----:B------:R-:W-:Y:S04]  /*ac40*/  BSSY B1, `(.L_x_304) ;  /* 0x0000006000017945 */ /* 0x000fe80003800000 */
[----:B------:R1:W-:Y:S01]  /*ac50*/  @!P1 STG.E.U8 desc[UR52][R4.64+0x108], R13 ;  /* 0x0001080d04009986 */ /* 0x0003e2000c101134 */
[----:B------:R-:W-:Y:S05]  /*ac60*/  @P0 BRA `(.L_x_305) ;  /* 0x00000000000c0947 */ /* 0x000fea0003800000 */
[----:B------:R-:W1:Y:S02]  /*ac70*/  LDG.E.U8 R16, desc[UR52][R8.64+0x109] ;  /* 0x0001093408107981 */ /* 0x000e64000c1e1100 */
[----:B-1----:R-:W-:-:S05]  /*ac80*/  PRMT R13, R16, 0x8880, RZ ;  /* 0x00008880100d7816 */ /* 0x002fca00000000ff */
[----:B------:R-:W-:-:S07]  /*ac90*/  IMAD R6, R13, R18, RZ ;  /* 0x000000120d067224 */ /* 0x000fce00078e02ff */
.L_x_305:
[----:B------:R-:W-:Y:S05]  /*aca0*/  BSYNC B1 ;  /* 0x0000000000017941 */ /* 0x000fea0003800000 */
.L_x_304:
[----:B------:R-:W-:Y:S01]  /*acb0*/  @!P0 IMAD R31, R31, R17, R6 ;  /* 0x000000111f1f8224 */ /* 0x000fe200078e0206 */
[----:B------:R-:W-:Y:S04]  /*acc0*/  BSSY B1, `(.L_x_306) ;  /* 0x0000006000017945 */ /* 0x000fe80003800000 */
[----:B------:R0:W-:Y:S01]  /*acd0*/  @!P0 STG.E.U8 desc[UR52][R4.64+0x109], R31 ;  /* 0x0001091f04008986 */ /* 0x0001e2000c101134 */
[----:B------:R-:W-:Y:S05]  /*ace0*/  @P5 BRA `(.L_x_307) ;  /* 0x00000000000c5947 */ /* 0x000fea0003800000 */
[----:B------:R-:W1:Y:S02]  /*acf0*/  LDG.E.U8 R16, desc[UR52][R10.64+0x110] ;  /* 0x000110340a107981 */ /* 0x000e64000c1e1100 */
[----:B-1----:R-:W-:-:S05]  /*ad00*/  PRMT R13, R16, 0x8880, RZ ;  /* 0x00008880100d7816 */ /* 0x002fca00000000ff */
[----:B------:R-:W-:-:S07]  /*ad10*/  IMAD R6, R13, R18, RZ ;  /* 0x000000120d067224 */ /* 0x000fce00078e02ff */
.L_x_307:
[----:B------:R-:W-:Y:S05]  /*ad20*/  BSYNC B1 ;  /* 0x0000000000017941 */ /* 0x000fea0003800000 */
.L_x_306:
[----:B-1----:R-:W-:Y:S01]  /*ad30*/  @!P5 IMAD R13, R32, R17, R6 ;  /* 0x00000011200dd224 */ /* 0x002fe200078e0206 */
[----:B------:R-:W-:Y:S04]  /*ad40*/  BSSY B1, `(.L_x_308) ;  /* 0x0000006000017945 */ /* 0x000fe80003800000 */
[----:B------:R1:W-:Y:S01]  /*ad50*/  @!P5 STG.E.U8 desc[UR52][R2.64+0x110], R13 ;  /* 0x0001100d0200d986 */ /* 0x0003e2000c101134 */
[----:B------:R-:W-:Y:S05]  /*ad60*/  @P4 BRA `(.L_x_309) ;  /* 0x00000000000c4947 */ /* 0x000fea0003800000 */
[----:B------:R-:W1:Y:S02]  /*ad70*/  LDG.E.U8 R16, desc[UR52][R10.64+0x111] ;  /* 0x000111340a107981 */ /* 0x000e64000c1e1100 */
[----:B-1----:R-:W-:-:S05]  /*ad80*/  PRMT R13, R16, 0x8880, RZ ;  /* 0x00008880100d7816 */ /* 0x002fca00000000ff */
[----:B------:R-:W-:-:S07]  /*ad90*/  IMAD R6, R13, R18, RZ ;  /* 0x000000120d067224 */ /* 0x000fce00078e02ff */
.L_x_309:
[----:B------:R-:W-:Y:S05]  /*ada0*/  BSYNC B1 ;  /* 0x0000000000017941 */ /* 0x000fea0003800000 */
.L_x_308:
        /* <DEDUP_REMOVED lines=13> */
.L_x_311:
[----:B------:R-:W-:Y:S05]  /*ae80*/  BSYNC B1 ;  /* 0x0000000000017941 */ /* 0x000fea0003800000 */
.L_x_310:
[----:B-1----:R-:W-:Y:S01]  /*ae90*/  @!P3 IMAD R13, R34, R17, R6 ;  /* 0x00000011220db224 */ /* 0x002fe200078e0206 */
[----:B------:R-:W-:Y:S04]  /*aea0*/  BSSY B1, `(.L_x_312) ;  /* 0x0000006000017945 */ /* 0x000fe80003800000 */
[----:B------:R1:W-:Y:S01]  /*aeb0*/  @!P3 STG.E.U8 desc[UR52][R4.64+0x110], R13 ;  /* 0x0001100d0400b986 */ /* 0x0003e2000c101134 */
[----:B------:R-:W-:Y:S05]  /*aec0*/  @P2 BRA `(.L_x_313) ;  /* 0x00000000000c2947 */ /* 0x000fea0003800000 */
[----:B------:R-:W1:Y:S02]  /*aed0*/  LDG.E.U8 R16, desc[UR52][R8.64+0x111] ;  /* 0x0001113408107981 */ /* 0x000e64000c1e1100 */
[----:B-1----:R-:W-:-:S05]  /*aee0*/  PRMT R13, R16, 0x8880, RZ ;  /* 0x00008880100d7816 */ /* 0x002fca00000000ff */
[----:B------:R-:W-:-:S07]  /*aef0*/  IMAD R6, R13, R18, RZ ;  /* 0x000000120d067224 */ /* 0x000fce00078e02ff */
.L_x_313:
[----:B------:R-:W-:Y:S05]  /*af00*/  BSYNC B1 ;  /* 0x0000000000017941 */ /* 0x000fea0003800000 */
.L_x_312:
[----:B------:R-:W-:Y:S01]  /*af10*/  @!P2 IMAD R35, R35, R17, R6 ;  /* 0x000000112323a224 */ /* 0x000fe200078e0206 */
[----:B------:R-:W-:Y:S04]  /*af20*/  BSSY B1, `(.L_x_314) ;  /* 0x0000006000017945 */ /* 0x000fe80003800000 */
[----:B------:R0:W-:Y:S01]  /*af30*/  @!P2 STG.E.U8 desc[UR52][R4.64+0x111], R35 ;  /* 0x000111230400a986 */ /* 0x0001e2000c101134 */
[----:B------:R-:W-:Y:S05]  /*af40*/  @P5 BRA `(.L_x_315) ;  /* 0x00000000000c5947 */ /* 0x000fea0003800000 */
[----:B------:R-:W1:Y:S02]  /*af50*/  LDG.E.U8 R16, desc[UR52][R10.64+0x118] ;  /* 0x000118340a107981 */ /* 0x000e64000c1e1100 */
[----:B-1----:R-:W-:-:S05]  /*af60*/  PRMT R13, R16, 0x8880, RZ ;  /* 0x00008880100d7816 */ /* 0x002fca00000000ff */
[----:B------:R-:W-:-:S07]  /*af70*/  IMAD R6, R13, R18, RZ ;  /* 0x000000120d067224 */ /* 0x000fce00078e02ff */
.L_x_315:
[----:B------:R-:W-:Y:S05]  /*af80*/  BSYNC B1 ;  /* 0x0000000000017941 */ /* 0x000fea0003800000 */
.L_x_314:
[----:B-1----:R-:W-:Y:S01]  /*af90*/  @!P5 IMAD R13, R36, R17, R6 ;  /* 0x00000011240dd224 */ /* 0x002fe200078e0206 */
[----:B------:R-:W-:Y:S04]  /*afa0*/  BSSY B1, `(.L_x_316) ;  /* 0x0000006000017945 */ /* 0x000fe80003800000 */
[----:B------:R1:W-:Y:S01]  /*afb0*/  @!P5 STG.E.U8 desc[UR52][R2.64+0x118], R13 ;  /* 0x0001180d0200d986 */ /* 0x0003e2000c101134 */
[----:B------:R-:W-:Y:S05]  /*afc0*/  @P4 BRA `(.L_x_317) ;  /* 0x00000000000c4947 */ /* 0x000fea0003800000 */
[----:B------:R-:W1:Y:S02]  /*afd0*/  LDG.E.U8 R16, desc[UR52][R10.64+0x119] ;  /* 0x000119340a107981 */ /* 0x000e64000c1e1100 */
[----:B-1----:R-:W-:-:S05]  /*afe0*/  PRMT R13, R16, 0x8880, RZ ;  /* 0x00008880100d7816 */ /* 0x002fca00000000ff */
[----:B------:R-:W-:-:S07]  /*aff0*/  IMAD R6, R13, R18, RZ ;  /* 0x000000120d067224 */ /* 0x000fce00078e02ff */
.L_x_317:
[----:B------:R-:W-:Y:S05]  /*b000*/  BSYNC B1 ;  /* 0x0000000000017941 */ /* 0x000fea0003800000 */
.L_x_316:
        /* <DEDUP_REMOVED lines=13> */
.L_x_319:
[----:B------:R-:W-:Y:S05]  /*b0e0*/  BSYNC B1 ;  /* 0x0000000000017941 */ /* 0x000fea0003800000 */
.L_x_318:
[----:B-1----:R-:W-:Y:S01]  /*b0f0*/  @!P1 IMAD R13, R38, R17, R6 ;  /* 0x00000011260d9224 */ /* 0x002fe200078e0206 */
[----:B------:R-:W-:Y:S04]  /*b100*/  BSSY B1, `(.L_x_320) ;  /* 0x0000006000017945 */ /* 0x000fe80003800000 */
[----:B------:R1:W-:Y:S01]  /*b110*/  @!P1 STG.E.U8 desc[UR52][R4.64+0x118], R13 ;  /* 0x0001180d04009986 */ /* 0x0003e2000c101134 */
[----:B------:R-:W-:Y:S05]  /*b120*/  @P0 BRA `(.L_x_321) ;  /* 0x00000000000c0947 */ /* 0x000fea0003800000 */
[----:B------:R-:W1:Y:S02]  /*b130*/  LDG.E.U8 R16, desc[UR52][R8.64+0x119] ;  /* 0x0001193408107981 */ /* 0x000e64000c1e1100 */
[----:B-1----:R-:W-:-:S05]  /*b140*/  PRMT R13, R16, 0x8880, RZ ;  /* 0x00008880100d7816 */ /* 0x002fca00000000ff */
[----:B------:R-:W-:-:S07]  /*b150*/  IMAD R6, R13, R18, RZ ;  /* 0x000000120d067224 */ /* 0x000fce00078e02ff */
.L_x_321:
[----:B------:R-:W-:Y:S05]  /*b160*/  BSYNC B1 ;  /* 0x0000000000017941 */ /* 0x000fea0003800000 */
.L_x_320:
[----:B------:R-:W-:Y:S01]  /*b170*/  @!P0 IMAD R39, R39, R17, R6 ;  /* 0x0000001127278224 */ /* 0x000fe200078e0206 */
[----:B------:R-:W-:Y:S04]  /*b180*/  BSSY B1, `(.L_x_322) ;  /* 0x0000006000017945 */ /* 0x000fe80003800000 */
[----:B------:R0:W-:Y:S01]  /*b190*/  @!P0 STG.E.U8 desc[UR52][R4.64+0x119], R39 ;  /* 0x0001192704008986 */ /* 0x0001e2000c101134 */
[----:B------:R-:W-:Y:S05]  /*b1a0*/  @P5 BRA `(.L_x_323) ;  /* 0x00000000000c5947 */ /* 0x000fea0003800000 */
[----:B------:R-:W1:Y:S02]  /*b1b0*/  LDG.E.U8 R16, desc[UR52][R10.64+0x120] ;  /* 0x000120340a107981 */ /* 0x000e64000c1e1100 */
[----:B-1----:R-:W-:-:S05]  /*b1c0*/  PRMT R13, R16, 0x8880, RZ ;  /* 0x00008880100d7816 */ /* 0x002fca00000000ff */
[----:B------:R-:W-:-:S07]  /*b1d0*/  IMAD R6, R13, R18, RZ ;  /* 0x000000120d067224 */ /* 0x000fce00078e02ff */
.L_x_323:
[----:B------:R-:W-:Y:S05]  /*b1e0*/  BSYNC B1 ;  /* 0x0000000000017941 */ /* 0x000fea0003800000 */
.L_x_322:
[----:B-1----:R-:W-:Y:S01]  /*b1f0*/  @!P5 IMAD R13, R40, R17, R6 ;  /* 0x00000011280dd224 */ /* 0x002fe200078e0206 */
[----:B------:R-:W-:Y:S04]  /*b200*/  BSSY B1, `(.L_x_324) ;  /* 0x0000006000017945 */ /* 0x000fe80003800000 */
[----:B------:R1:W-:Y:S01]  /*b210*/  @!P5 STG.E.U8 desc[UR52][R2.64+0x120], R13 ;  /* 0x0001200d0200d986 */ /* 0x0003e2000c101134 */
[----:B------:R-:W-:Y:S05]  /*b220*/  @P4 BRA `(.L_x_325) ;  /* 0x00000000000c4947 */ /* 0x000fea0003800000 */
[----:B------:R-:W1:Y:S02]  /*b230*/  LDG.E.U8 R16, desc[UR52][R10.64+0x121] ;  /* 0x000121340a107981 */ /* 0x000e64000c1e1100 */
[----:B-1----:R-:W-:-:S05]  /*b240*/  PRMT R13, R16, 0x8880, RZ ;  /* 0x00008880100d7816 */ /* 0x002fca00000000ff */
[----:B------:R-:W-:-:S07]  /*b250*/  IMAD R6, R13, R18, RZ ;  /* 0x000000120d067224 */ /* 0x000fce00078e02ff */
.L_x_325:
[----:B------:R-:W-:Y:S05]  /*b260*/  BSYNC B1 ;  /* 0x0000000000017941 */ /* 0x000fea0003800000 */
.L_x_324:
        /* <DEDUP_REMOVED lines=13> */
.L_x_327:
[----:B------:R-:W-:Y:S05]  /*b340*/  BSYNC B1 ;  /* 0x0000000000017941 */ /* 0x000fea0003800000 */
.L_x_326:
[----:B-1----:R-:W-:Y:S01]  /*b350*/  @!P3 IMAD R13, R42, R17, R6 ;  /* 0x000000112a0db224 */ /* 0x002fe200078e0206 */
[----:B------:R-:W-:Y:S04]  /*b360*/  BSSY B1, `(.L_x_328) ;  /* 0x0000006000017945 */ /* 0x000fe80003800000 */
[----:B------:R1:W-:Y:S01]  /*b370*/  @!P3 STG.E.U8 desc[UR52][R4.64+0x120], R13 ;  /* 0x0001200d0400b986 */ /* 0x0003e2000c101134 */
[----:B------:R-:W-:Y:S05]  /*b380*/  @P2 BRA `(.L_x_329) ;  /* 0x00000000000c2947 */ /* 0x000fea0003800000 */
[----:B------:R-:W1:Y:S02]  /*b390*/  LDG.E.U8 R16, desc[UR52][R8.64+0x121] ;  /* 0x0001213408107981 */ /* 0x000e64000c1e1100 */
[----:B-1----:R-:W-:-:S05]  /*b3a0*/  PRMT R13, R16, 0x8880, RZ ;  /* 0x00008880100d7816 */ /* 0x002fca00000000ff */
[----:B------:R-:W-:-:S07]  /*b3b0*/  IMAD R6, R13, R18, RZ ;  /* 0x000000120d067224 */ /* 0x000fce00078e02ff */
.L_x_329:
[----:B------:R-:W-:Y:S05]  /*b3c0*/  BSYNC B1 ;  /* 0x0000000000017941 */ /* 0x000fea0003800000 */
.L_x_328:
[----:B------:R-:W-:Y:S01]  /*b3d0*/  @!P2 IMAD R43, R43, R17, R6 ;  /* 0x000000112b2ba224 */ /* 0x000fe200078e0206 */
[----:B------:R-:W-:Y:S04]  /*b3e0*/  BSSY B1, `(.L_x_330) ;  /* 0x0000006000017945 */ /* 0x000fe80003800000 */
[----:B------:R0:W-:Y:S01]  /*b3f0*/  @!P2 STG.E.U8 desc[UR52][R4.64+0x121], R43 ;  /* 0x0001212b0400a986 */ /* 0x0001e2000c101134 */
[----:B------:R-:W-:Y:S05]  /*b400*/  @P5 BRA `(.L_x_331) ;  /* 0x00000000000c5947 */ /* 0x000fea0003800000 */
[----:B------:R-:W1:Y:S02]  /*b410*/  LDG.E.U8 R16, desc[UR52][R10.64+0x128] ;  /* 0x000128340a107981 */ /* 0x000e64000c1e1100 */
[----:B-1----:R-:W-:-:S05]  /*b420*/  PRMT R13, R16, 0x8880, RZ ;  /* 0x00008880100d7816 */ /* 0x002fca00000000ff */
[----:B------:R-:W-:-:S07]  /*b430*/  IMAD R6, R13, R18, RZ ;  /* 0x000000120d067224 */ /* 0x000fce00078e02ff */
.L_x_331:
[----:B------:R-:W-:Y:S05]  /*b440*/  BSYNC B1 ;  /* 0x0000000000017941 */ /* 0x000fea0003800000 */
.L_x_330:
[----:B-1----:R-:W-:Y:S01]  /*b450*/  @!P5 IMAD R13, R44, R17, R6 ;  /* 0x000000112c0dd224 */ /* 0x002fe200078e0206 */
[----:B------:R-:W-:Y:S04]  /*b460*/  BSSY B1, `(.L_x_332) ;  /* 0x0000006000017945 */ /* 0x000fe80003800000 */
[----:B------:R1:W-:Y:S01]  /*b470*/  @!P5 STG.E.U8 desc[UR52][R2.64+0x128], R13 ;  /* 0x0001280d0200d986 */ /* 0x0003e2000c101134 */
[----:B------:R-:W-:Y:S05]  /*b480*/  @P4 BRA `(.L_x_333) ;  /* 0x00000000000c4947 */ /* 0x000fea0003800000 */
[----:B------:R-:W1:Y:S02]  /*b490*/  LDG.E.U8 R16, desc[UR52][R10.64+0x129] ;  /* 0x000129340a107981 */ /* 0x000e64000c1e1100 */
[----:B-1----:R-:W-:-:S05]  /*b4a0*/  PRMT R13, R16, 0x8880, RZ ;  /* 0x00008880100d7816 */ /* 0x002fca00000000ff */
[----:B------:R-:W-:-:S07]  /*b4b0*/  IMAD R6, R13, R18, RZ ;  /* 0x000000120d067224 */ /* 0x000fce00078e02ff */
.L_x_333:
[----:B------:R-:W-:Y:S05]  /*b4c0*/  BSYNC B1 ;  /* 0x0000000000017941 */ /* 0x000fea0003800000 */
.L_x_332:
        /* <DEDUP_REMOVED lines=13> */
.L_x_335:
[----:B------:R-:W-:Y:S05]  /*b5a0*/  BSYNC B1 ;  /* 0x0000000000017941 */ /* 0x000fea0003800000 */
.L_x_334:
[----:B-1----:R-:W-:Y:S01]  /*b5b0*/  @!P1 IMAD R13, R46, R17, R6 ;  /* 0x000000112e0d9224 */ /* 0x002fe200078e0206 */
[----:B------:R-:W-:Y:S04]  /*b5c0*/  BSSY B1, `(.L_x_336) ;  /* 0x0000006000017945 */ /* 0x000fe80003800000 */
[----:B------:R1:W-:Y:S01]  /*b5d0*/  @!P1 STG.E.U8 desc[UR52][R4.64+0x128], R13 ;  /* 0x0001280d04009986 */ /* 0x0003e2000c101134 */
[----:B------:R-:W-:Y:S05]  /*b5e0*/  @P0 BRA `(.L_x_337) ;  /* 0x00000000000c0947 */ /* 0x000fea0003800000 */
[----:B------:R-:W1:Y:S02]  /*b5f0*/  LDG.E.U8 R16, desc[UR52][R8.64+0x129] ;  /* 0x0001293408107981 */ /* 0x000e64000c1e1100 */
[----:B-1----:R-:W-:-:S05]  /*b600*/  PRMT R13, R16, 0x8880, RZ ;  /* 0x00008880100d7816 */ /* 0x002fca00000000ff */
[----:B------:R-:W-:-:S07]  /*b610*/  IMAD R6, R13, R18, RZ ;  /* 0x000000120d067224 */ /* 0x000fce00078e02ff */
.L_x_337:
[----:B------:R-:W-:Y:S05]  /*b620*/  BSYNC B1 ;  /* 0x0000000000017941 */ /* 0x000fea0003800000 */
.L_x_336:
[----:B------:R-:W-:Y:S01]  /*b630*/  @!P0 IMAD R47, R47, R17, R6 ;  /* 0x000000112f2f8224 */ /* 0x000fe200078e0206 */
[----:B------:R-:W-:Y:S04]  /*b640*/  BSSY B1, `(.L_x_338) ;  /* 0x0000006000017945 */ /* 0x000fe80003800000 */
[----:B------:R0:W-:Y:S01]  /*b650*/  @!P0 STG.E.U8 desc[UR52][R4.64+0x129], R47 ;  /* 0x0001292f04008986 */ /* 0x0001e2000c101134 */
[----:B------:R-:W-:Y:S05]  /*b660*/  @P5 BRA `(.L_x_339) ;  /* 0x00000000000c5947 */ /* 0x000fea0003800000 */
[----:B------:R-:W1:Y:S02]  /*b670*/  LDG.E.U8 R16, desc[UR52][R10.64+0x130] ;  /* 0x000130340a107981 */ /* 0x000e64000c1e1100 */
[----:B-1----:R-:W-:-:S05]  /*b680*/  PRMT R13, R16, 0x8880, RZ ;  /* 0x00008880100d7816 */ /* 0x002fca00000000ff */
[----:B------:R-:W-:-:S07]  /*b690*/  IMAD R6, R13, R18, RZ ;  /* 0x000000120d067224 */ /* 0x000fce00078e02ff */
.L_x_339:
[----:B------:R-:W-:Y:S05]  /*b6a0*/  BSYNC B1 ;  /* 0x0000000000017941 */ /* 0x000fea0003800000 */
.L_x_338:
[----:B-1----:R-:W-:Y:S01]  /*b6b0*/  @!P5 IMAD R13, R48, R17, R6 ;  /* 0x00000011300dd224 */ /* 0x002fe200078e0206 */
[----:B------:R-:W-:Y:S04]  /*b6c0*/  BSSY B1, `(.L_x_340) ;  /* 0x0000006000017945 */ /* 0x000fe80003800000 */
[----:B------:R1:W-:Y:S01]  /*b6d0*/  @!P5 STG.E.U8 desc[UR52][R2.64+0x130], R13 ;  /* 0x0001300d0200d986 */ /* 0x0003e2000c101134 */
[----:B------:R-:W-:Y:S05]  /*b6e0*/  @P4 BRA `(.L_x_341) ;  /* 0x00000000000c4947 */ /* 0x000fea0003800000 */
[----:B------:R-:W1:Y:S02]  /*b6f0*/  LDG.E.U8 R16, desc[UR52][R10.64+0x131] ;  /* 0x000131340a107981 */ /* 0x000e64000c1e1100 */
[----:B-1----:R-:W-:-:S05]  /*b700*/  PRMT R13, R16, 0x8880, RZ ;  /* 0x00008880100d7816 */ /* 0x002fca00000000ff */
[----:B------:R-:W-:-:S07]  /*b710*/  IMAD R6, R13, R18, RZ ;  /* 0x000000120d067224 */ /* 0x000fce00078e02ff */
.L_x_341:
[----:B------:R-:W-:Y:S05]  /*b720*/  BSYNC B1 ;  /* 0x0000000000017941 */ /* 0x000fea0003800000 */
.L_x_340:
        /* <DEDUP_REMOVED lines=13> */
.L_x_343:
[----:B------:R-:W-:Y:S05]  /*b800*/  BSYNC B1 ;  /* 0x0000000000017941 */ /* 0x000fea0003800000 */
.L_x_342:
[----:B-1----:R-:W-:Y:S01]  /*b810*/  @!P3 IMAD R13, R50, R17, R6 ;  /* 0x00000011320db224 */ /* 0x002fe200078e0206 */
[----:B------:R-:W-:Y:S04]  /*b820*/  BSSY B1, `(.L_x_344) ;  /* 0x0000006000017945 */ /* 0x000fe80003800000 */
[----:B------:R1:W-:Y:S01]  /*b830*/  @!P3 STG.E.U8 desc[UR52][R4.64+0x130], R13 ;  /* 0x0001300d0400b986 */ /* 0x0003e2000c101134 */
[----:B------:R-:W-:Y:S05]  /*b840*/  @P2 BRA `(.L_x_345) ;  /* 0x00000000000c2947 */ /* 0x000fea0003800000 */
[----:B------:R-:W1:Y:S02]  /*b850*/  LDG.E.U8 R16, desc[UR52][R8.64+0x131] ;  /* 0x0001313408107981 */ /* 0x000e64000c1e1100 */
[----:B-1----:R-:W-:-:S05]  /*b860*/  PRMT R13, R16, 0x8880, RZ ;  /* 0x00008880100d7816 */ /* 0x002fca00000000ff */
[----:B------:R-:W-:-:S07]  /*b870*/  IMAD R6, R13, R18, RZ ;  /* 0x000000120d067224 */ /* 0x000fce00078e02ff */
.L_x_345:
[----:B------:R-:W-:Y:S05]  /*b880*/  BSYNC B1 ;  /* 0x0000000000017941 */ /* 0x000fea0003800000 */
.L_x_344:
[----:B------:R-:W-:Y:S01]  /*b890*/  @!P2 IMAD R51, R51, R17, R6 ;  /* 0x000000113333a224 */ /* 0x000fe200078e0206 */
[----:B------:R-:W-:Y:S04]  /*b8a0*/  BSSY B1, `(.L_x_346) ;  /* 0x0000006000017945 */ /* 0x000fe80003800000 */
[----:B------:R0:W-:Y:S01]  /*b8b0*/  @!P2 STG.E.U8 desc[UR52][R4.64+0x131], R51 ;  /* 0x000131330400a986 */ /* 0x0001e2000c101134 */
[----:B------:R-:W-:Y:S05]  /*b8c0*/  @P5 BRA `(.L_x_347) ;  /* 0x00000000000c5947 */ /* 0x000fea0003800000 */
[----:B------:R-:W1:Y:S02]  /*b8d0*/  LDG.E.U8 R16, desc[UR52][R10.64+0x138] ;  /* 0x000138340a107981 */ /* 0x000e64000c1e1100 */
[----:B-1----:R-:W-:-:S05]  /*b8e0*/  PRMT R13, R16, 0x8880, RZ ;  /* 0x00008880100d7816 */ /* 0x002fca00000000ff */
[----:B------:R-:W-:-:S07]  /*b8f0*/  IMAD R6, R13, R18, RZ ;  /* 0x000000120d067224 */ /* 0x000fce00078e02ff */
.L_x_347:
[----:B------:R-:W-:Y:S05]  /*b900*/  BSYNC B1 ;  /* 0x0000000000017941 */ /* 0x000fea0003800000 */
.L_x_346:
[----:B-1----:R-:W-:Y:S01]  /*b910*/  @!P5 IMAD R13, R52, R17, R6 ;  /* 0x00000011340dd224 */ /* 0x002fe200078e0206 */
[----:B------:R-:W-:Y:S04]  /*b920*/  BSSY B1, `(.L_x_348) ;  /* 0x0000006000017945 */ /* 0x000fe80003800000 */
[----:B------:R1:W-:Y:S01]  /*b930*/  @!P5 STG.E.U8 desc[UR52][R2.64+0x138], R13 ;  /* 0x0001380d0200d986 */ /* 0x0003e2000c101134 */
[----:B------:R-:W-:Y:S05]  /*b940*/  @P4 BRA `(.L_x_349) ;  /* 0x00000000000c4947 */ /* 0x000fea0003800000 */
[----:B------:R-:W1:Y:S02]  /*b950*/  LDG.E.U8 R16, desc[UR52][R10.64+0x139] ;  /* 0x000139340a107981 */ /* 0x000e64000c1e1100 */
[----:B-1----:R-:W-:-:S05]  /*b960*/  PRMT R13, R16, 0x8880, RZ ;  /* 0x00008880100d7816 */ /* 0x002fca00000000ff */
[----:B------:R-:W-:-:S07]  /*b970*/  IMAD R6, R13, R18, RZ ;  /* 0x000000120d067224 */ /* 0x000fce00078e02ff */
.L_x_349:
[----:B------:R-:W-:Y:S05]  /*b980*/  BSYNC B1 ;  /* 0x0000000000017941 */ /* 0x000fea0003800000 */
.L_x_348:
        /* <DEDUP_REMOVED lines=13> */
.L_x_351:
[----:B------:R-:W-:Y:S05]  /*ba60*/  BSYNC B1 ;  /* 0x0000000000017941 */ /* 0x000fea0003800000 */
.L_x_350:
[----:B-1----:R-:W-:Y:S01]  /*ba70*/  @!P1 IMAD R13, R54, R17, R6 ;  /* 0x00000011360d9224 */ /* 0x002fe200078e0206 */
[----:B------:R-:W-:Y:S04]  /*ba80*/  BSSY B1, `(.L_x_352) ;  /* 0x0000006000017945 */ /* 0x000fe80003800000 */
[----:B------:R1:W-:Y:S01]  /*ba90*/  @!P1 STG.E.U8 desc[UR52][R4.64+0x138], R13 ;  /* 0x0001380d04009986 */ /* 0x0003e2000c101134 */
[----:B------:R-:W-:Y:S05]  /*baa0*/  @P0 BRA `(.L_x_353) ;  /* 0x00000000000c0947 */ /* 0x000fea0003800000 */
[----:B------:R-:W1:Y:S02]  /*bab0*/  LDG.E.U8 R16, desc[UR52][R8.64+0x139] ;  /* 0x0001393408107981 */ /* 0x000e64000c1e1100 */
[----:B-1----:R-:W-:-:S05]  /*bac0*/  PRMT R13, R16, 0x8880, RZ ;  /* 0x00008880100d7816 */ /* 0x002fca00000000ff */
[----:B------:R-:W-:-:S07]  /*bad0*/  IMAD R6, R13, R18, RZ ;  /* 0x000000120d067224 */ /* 0x000fce00078e02ff */
.L_x_353:
[----:B------:R-:W-:Y:S05]  /*bae0*/  BSYNC B1 ;  /* 0x0000000000017941 */ /* 0x000fea0003800000 */
.L_x_352:
[----:B------:R-:W-:Y:S01]  /*baf0*/  @!P0 IMAD R55, R55, R17, R6 ;  /* 0x0000001137378224 */ /* 0x000fe200078e0206 */
[----:B------:R-:W-:Y:S04]  /*bb00*/  BSSY B1, `(.L_x_354) ;  /* 0x0000006000017945 */ /* 0x000fe80003800000 */
[----:B------:R0:W-:Y:S01]  /*bb10*/  @!P0 STG.E.U8 desc[UR52][R4.64+0x139], R55 ;  /* 0x0001393704008986 */ /* 0x0001e2000c101134 */
[----:B------:R-:W-:Y:S05]  /*bb20*/  @P5 BRA `(.L_x_355) ;  /* 0x00000000000c5947 */ /* 0x000fea0003800000 */
[----:B------:R-:W1:Y:S02]  /*bb30*/  LDG.E.U8 R16, desc[UR52][R10.64+0x140] ;  /* 0x000140340a107981 */ /* 0x000e64000c1e1100 */
[----:B-1----:R-:W-:-:S05]  /*bb40*/  PRMT R13, R16, 0x8880, RZ ;  /* 0x00008880100d7816 */ /* 0x002fca00000000ff */
[----:B------:R-:W-:-:S07]  /*bb50*/  IMAD R6, R13, R18, RZ ;  /* 0x000000120d067224 */ /* 0x000fce00078e02ff */
.L_x_355:
[----:B------:R-:W-:Y:S05]  /*bb60*/  BSYNC B1 ;  /* 0x0000000000017941 */ /* 0x000fea0003800000 */
.L_x_354:
[----:B-1----:R-:W-:Y:S01]  /*bb70*/  @!P5 IMAD R13, R56, R17, R6 ;  /* 0x00000011380dd224 */ /* 0x002fe200078e0206 */
[----:B------:R-:W-:Y:S04]  /*bb80*/  BSSY B1, `(.L_x_356) ;  /* 0x0000006000017945 */ /* 0x000fe80003800000 */
[----:B------:R1:W-:Y:S01]  /*bb90*/  @!P5 STG.E.U8 desc[UR52][R2.64+0x140], R13 ;  /* 0x0001400d0200d986 */ /* 0x0003e2000c101134 */
[----:B------:R-:W-:Y:S05]  /*bba0*/  @P4 BRA `(.L_x_357) ;  /* 0x00000000000c4947 */ /* 0x000fea0003800000 */
[----:B------:R-:W1:Y:S02]  /*bbb0*/  LDG.E.U8 R16, desc[UR52][R10.64+0x141] ;  /* 0x000141340a107981 */ /* 0x000e64000c1e1100 */
[----:B-1----:R-:W-:-:S05]  /*bbc0*/  PRMT R13, R16, 0x8880, RZ ;  /* 0x00008880100d7816 */ /* 0x002fca00000000ff */
[----:B------:R-:W-:-:S07]  /*bbd0*/  IMAD R6, R13, R18, RZ ;  /* 0x000000120d067224 */ /* 0x000fce00078e02ff */
.L_x_357:
[----:B------:R-:W-:Y:S05]  /*bbe0*/  BSYNC B1 ;  /* 0x0000000000017941 */ /* 0x000fea0003800000 */
.L_x_356:
        /* <DEDUP_REMOVED lines=13> */
.L_x_359:
[----:B------:R-:W-:Y:S05]  /*bcc0*/  BSYNC B1 ;  /* 0x0000000000017941 */ /* 0x000fea0003800000 */
.L_x_358:
[----:B-1----:R-:W-:Y:S01]  /*bcd0*/  @!P3 IMAD R13, R58, R17, R6 ;  /* 0x000000113a0db224 */ /* 0x002fe200078e0206 */
[----:B------:R-:W-:Y:S04]  /*bce0*/  BSSY B1, `(.L_x_360) ;  /* 0x0000006000017945 */ /* 0x000fe80003800000 */
[----:B------:R1:W-:Y:S01]  /*bcf0*/  @!P3 STG.E.U8 desc[UR52][R4.64+0x140], R13 ;  /* 0x0001400d0400b986 */ /* 0x0003e2000c101134 */
[----:B------:R-:W-:Y:S05]  /*bd00*/  @P2 BRA `(.L_x_361) ;  /* 0x00000000000c2947 */ /* 0x000fea0003800000 */
[----:B------:R-:W1:Y:S02]  /*bd10*/  LDG.E.U8 R16, desc[UR52][R8.64+0x141] ;  /* 0x0001413408107981 */ /* 0x000e64000c1e1100 */
[----:B-1----:R-:W-:-:S05]  /*bd20*/  PRMT R13, R16, 0x8880, RZ ;  /* 0x00008880100d7816 */ /* 0x002fca00000000ff */
[----:B------:R-:W-:-:S07]  /*bd30*/  IMAD R6, R13, R18, RZ ;  /* 0x000000120d067224 */ /* 0x000fce00078e02ff */
.L_x_361:
[----:B------:R-:W-:Y:S05]  /*bd40*/  BSYNC B1 ;  /* 0x0000000000017941 */ /* 0x000fea0003800000 */
.L_x_360:
[----:B------:R-:W-:Y:S01]  /*bd50*/  @!P2 IMAD R59, R59, R17, R6 ;  /* 0x000000113b3ba224 */ /* 0x000fe200078e0206 */
[----:B------:R-:W-:Y:S04]  /*bd60*/  BSSY B1, `(.L_x_362) ;  /* 0x0000006000017945 */ /* 0x000fe80003800000 */
[----:B------:R0:W-:Y:S01]  /*bd70*/  @!P2 STG.E.U8 desc[UR52][R4.64+0x141], R59 ;  /* 0x0001413b0400a986 */ /* 0x0001e2000c101134 */
[----:B------:R-:W-:Y:S05]  /*bd80*/  @P5 BRA `(.L_x_363) ;  /* 0x00000000000c5947 */ /* 0x000fea0003800000 */
[----:B------:R-:W1:Y:S02]  /*bd90*/  LDG.E.U8 R16, desc[UR52][R10.64+0x148] ;  /* 0x000148340a107981 */ /* 0x000e64000c1e1100 */
[----:B-1----:R-:W-:-:S05]  /*bda0*/  PRMT R13, R16, 0x8880, RZ ;  /* 0x00008880100d7816 */ /* 0x002fca00000000ff */
[----:B------:R-:W-:-:S07]  /*bdb0*/  IMAD R6, R13, R18, RZ ;  /* 0x000000120d067224 */ /* 0x000fce00078e02ff */
.L_x_363:
[----:B------:R-:W-:Y:S05]  /*bdc0*/  BSYNC B1 ;  /* 0x0000000000017941 */ /* 0x000fea0003800000 */
.L_x_362:
[----:B-1----:R-:W-:Y:S01]  /*bdd0*/  @!P5 IMAD R13, R60, R17, R6 ;  /* 0x000000113c0dd224 */ /* 0x002fe200078e0206 */
[----:B------:R-:W-:Y:S04]  /*bde0*/  BSSY B1, `(.L_x_364) ;  /* 0x0000006000017945 */ /* 0x000fe80003800000 */
[----:B------:R1:W-:Y:S01]  /*bdf0*/  @!P5 STG.E.U8 desc[UR52][R2.64+0x148], R13 ;  /* 0x0001480d0200d986 */ /* 0x0003e2000c101134 */
[----:B------:R-:W-:Y:S05]  /*be00*/  @P4 BRA `(.L_x_365) ;  /* 0x00000000000c4947 */ /* 0x000fea0003800000 */
[----:B------:R-:W1:Y:S02]  /*be10*/  LDG.E.U8 R16, desc[UR52][R10.64+0x149] ;  /* 0x000149340a107981 */ /* 0x000e64000c1e1100 */
[----:B-1----:R-:W-:-:S05]  /*be20*/  PRMT R13, R16, 0x8880, RZ ;  /* 0x00008880100d7816 */ /* 0x002fca00000000ff */
[----:B------:R-:W-:-:S07]  /*be30*/  IMAD R6, R13, R18, RZ ;  /* 0x000000120d067224 */ /* 0x000fce00078e02ff */
.L_x_365:
[----:B------:R-:W-:Y:S05]  /*be40*/  BSYNC B1 ;  /* 0x0000000000017941 */ /* 0x000fea0003800000 */
.L_x_364:
        /* <DEDUP_REMOVED lines=13> */
.L_x_367:
[----:B------:R-:W-:Y:S05]  /*bf20*/  BSYNC B1 ;  /* 0x0000000000017941 */ /* 0x000fea0003800000 */
.L_x_366:
[----:B-1----:R-:W-:Y:S01]  /*bf30*/  @!P1 IMAD R13, R62, R17, R6 ;  /* 0x000000113e0d9224 */ /* 0x002fe200078e0206 */
[----:B------:R-:W-:Y:S04]  /*bf40*/  BSSY B1, `(.L_x_368) ;  /* 0x0000006000017945 */ /* 0x000fe80003800000 */
[----:B------:R1:W-:Y:S01]  /*bf50*/  @!P1 STG.E.U8 desc[UR52][R4.64+0x148], R13 ;  /* 0x0001480d04009986 */ /* 0x0003e2000c101134 */
[----:B------:R-:W-:Y:S05]  /*bf60*/  @P0 BRA `(.L_x_369) ;  /* 0x00000000000c0947 */ /* 0x000fea0003800000 */
[----:B------:R-:W1:Y:S02]  /*bf70*/  LDG.E.U8 R16, desc[UR52][R8.64+0x149] ;  /* 0x0001493408107981 */ /* 0x000e64000c1e1100 */
[----:B-1----:R-:W-:-:S05]  /*bf80*/  PRMT R13, R16, 0x8880, RZ ;  /* 0x00008880100d7816 */ /* 0x002fca00000000ff */
[----:B------:R-:W-:-:S07]  /*bf90*/  IMAD R6, R13, R18, RZ ;  /* 0x000000120d067224 */ /* 0x000fce00078e02ff */
.L_x_369:
[----:B------:R-:W-:Y:S05]  /*bfa0*/  BSYNC B1 ;  /* 0x0000000000017941 */ /* 0x000fea0003800000 */
.L_x_368:
[----:B------:R-:W-:Y:S01]  /*bfb0*/  @!P0 IMAD R63, R63, R17, R6 ;  /* 0x000000113f3f8224 */ /* 0x000fe200078e0206 */
[----:B------:R-:W-:Y:S04]  /*bfc0*/  BSSY B1, `(.L_x_370) ;  /* 0x0000006000017945 */ /* 0x000fe80003800000 */
[----:B------:R0:W-:Y:S01]  /*bfd0*/  @!P0 STG.E.U8 desc[UR52][R4.64+0x149], R63 ;  /* 0x0001493f04008986 */ /* 0x0001e2000c101134 */
[----:B------:R-:W-:Y:S05]  /*bfe0*/  @P5 BRA `(.L_x_371) ;  /* 0x00000000000c5947 */ /* 0x000fea0003800000 */
[----:B------:R-:W1:Y:S02]  /*bff0*/  LDG.E.U8 R16, desc[UR52][R10.64+0x150] ;  /* 0x000150340a107981 */ /* 0x000e64000c1e1100 */
[----:B-1----:R-:W-:-:S05]  /*c000*/  PRMT R13, R16, 0x8880, RZ ;  /* 0x00008880100d7816 */ /* 0x002fca00000000ff */
[----:B------:R-:W-:-:S07]  /*c010*/  IMAD R6, R13, R18, RZ ;  /* 0x000000120d067224 */ /* 0x000fce00078e02ff */
.L_x_371:
[----:B------:R-:W-:Y:S05]  /*c020*/  BSYNC B1 ;  /* 0x0000000000017941 */ /* 0x000fea0003800000 */
.L_x_370:
[----:B-1----:R-:W-:Y:S01]  /*c030*/  @!P5 IMAD R13, R64, R17, R6 ;  /* 0x00000011400dd224 */ /* 0x002fe200078e0206 */
[----:B------:R-:W-:Y:S04]  /*c040*/  BSSY B1, `(.L_x_372) ;  /* 0x0000006000017945 */ /* 0x000fe80003800000 */
[----:B------:R1:W-:Y:S01]  /*c050*/  @!P5 STG.E.U8 desc[UR52][R2.64+0x150], R13 ;  /* 0x0001500d0200d986 */ /* 0x0003e2000c101134 */
[----:B------:R-:W-:Y:S05]  /*c060*/  @P4 BRA `(.L_x_373) ;  /* 0x00000000000c4947 */ /* 0x000fea0003800000 */
[----:B------:R-:W1:Y:S02]  /*c070*/  LDG.E.U8 R16, desc[UR52][R10.64+0x151] ;  /* 0x000151340a107981 */ /* 0x000e64000c1e1100 */
[----:B-1----:R-:W-:-:S05]  /*c080*/  PRMT R13, R16, 0x8880, RZ ;  /* 0x00008880100d7816 */ /* 0x002fca00000000ff */
[----:B------:R-:W-:-:S07]  /*c090*/  IMAD R6, R13, R18, RZ ;  /* 0x000000120d067224 */ /* 0x000fce00078e02ff */
.L_x_373:
[----:B------:R-:W-:Y:S05]  /*c0a0*/  BSYNC B1 ;  /* 0x0000000000017941 */ /* 0x000fea0003800000 */
.L_x_372:
        /* <DEDUP_REMOVED lines=13> */
.L_x_375:
[----:B------:R-:W-:Y:S05]  /*c180*/  BSYNC B1 ;  /* 0x0000000000017941 */ /* 0x000fea0003800000 */
.L_x_374:
[----:B-1----:R-:W-:Y:S01]  /*c190*/  @!P3 IMAD R13, R66, R17, R6 ;  /* 0x00000011420db224 */ /* 0x002fe200078e0206 */
[----:B------:R-:W-:Y:S04]  /*c1a0*/  BSSY B1, `(.L_x_376) ;  /* 0x0000006000017945 */ /* 0x000fe80003800000 */
[----:B------:R1:W-:Y:S01]  /*c1b0*/  @!P3 STG.E.U8 desc[UR52][R4.64+0x150], R13 ;  /* 0x0001500d0400b986 */ /* 0x0003e2000c101134 */
[----:B------:R-:W-:Y:S05]  /*c1c0*/  @P2 BRA `(.L_x_377) ;  /* 0x00000000000c2947 */ /* 0x000fea0003800000 */
[----:B------:R-:W1:Y:S02]  /*c1d0*/  LDG.E.U8 R16, desc[UR52][R8.64+0x151] ;  /* 0x0001513408107981 */ /* 0x000e64000c1e1100 */
[----:B-1----:R-:W-:-:S05]  /*c1e0*/  PRMT R13, R16, 0x8880, RZ ;  /* 0x00008880100d7816 */ /* 0x002fca00000000ff */
[----:B------:R-:W-:-:S07]  /*c1f0*/  IMAD R6, R13, R18, RZ ;  /* 0x000000120d067224 */ /* 0x000fce00078e02ff */
.L_x_377:
[----:B------:R-:W-:Y:S05]  /*c200*/  BSYNC B1 ;  /* 0x0000000000017941 */ /* 0x000fea0003800000 */
.L_x_376:
[----:B------:R-:W-:Y:S01]  /*c210*/  @!P2 IMAD R67, R67, R17, R6 ;  /* 0x000000114343a224 */ /* 0x000fe200078e0206 */
[----:B------:R-:W-:Y:S04]  /*c220*/  BSSY B1, `(.L_x_378) ;  /* 0x0000006000017945 */ /* 0x000fe80003800000 */
[----:B------:R0:W-:Y:S01]  /*c230*/  @!P2 STG.E.U8 desc[UR52][R4.64+0x151], R67 ;  /* 0x000151430400a986 */ /* 0x0001e2000c101134 */
[----:B------:R-:W-:Y:S05]  /*c240*/  @P5 BRA `(.L_x_379) ;  /* 0x00000000000c5947 */ /* 0x000fea0003800000 */
[----:B------:R-:W1:Y:S02]  /*c250*/  LDG.E.U8 R16, desc[UR52][R10.64+0x158] ;  /* 0x000158340a107981 */ /* 0x000e64000c1e1100 */
[----:B-1----:R-:W-:-:S05]  /*c260*/  PRMT R13, R16, 0x8880, RZ ;  /* 0x00008880100d7816 */ /* 0x002fca00000000ff */
[----:B------:R-:W-:-:S07]  /*c270*/  IMAD R6, R13, R18, RZ ;  /* 0x000000120d067224 */ /* 0x000fce00078e02ff */
.L_x_379:
[----:B------:R-:W-:Y:S05]  /*c280*/  BSYNC B1 ;  /* 0x0000000000017941 */ /* 0x000fea0003800000 */
.L_x_378:
[----:B-1----:R-:W-:Y:S01]  /*c290*/  @!P5 IMAD R13, R68, R17, R6 ;  /* 0x00000011440dd224 */ /* 0x002fe200078e0206 */
[----:B------:R-:W-:Y:S04]  /*c2a0*/  BSSY B1, `(.L_x_380) ;  /* 0x0000006000017945 */ /* 0x000fe80003800000 */
[----:B------:R1:W-:Y:S01]  /*c2b0*/  @!P5 STG.E.U8 desc[UR52][R2.64+0x158], R13 ;  /* 0x0001580d0200d986 */ /* 0x0003e2000c101134 */
[----:B------:R-:W-:Y:S05]  /*c2c0*/  @P4 BRA `(.L_x_381) ;  /* 0x00000000000c4947 */ /* 0x000fea0003800000 */
[----:B------:R-:W1:Y:S02]  /*c2d0*/  LDG.E.U8 R16, desc[UR52][R10.64+0x159] ;  /* 0x000159340a107981 */ /* 0x000e64000c1e1100 */
[----:B-1----:R-:W-:-:S05]  /*c2e0*/  PRMT R13, R16, 0x8880, RZ ;  /* 0x00008880100d7816 */ /* 0x002fca00000000ff */
[----:B------:R-:W-:-:S07]  /*c2f0*/  IMAD R6, R13, R18, RZ ;  /* 0x000000120d067224 */ /* 0x000fce00078e02ff */
.L_x_381:
[----:B------:R-:W-:Y:S05]  /*c300*/  BSYNC B1 ;  /* 0x0000000000017941 */ /* 0x000fea0003800000 */
.L_x_380:
        /* <DEDUP_REMOVED lines=13> */
.L_x_383:
[----:B------:R-:W-:Y:S05]  /*c3e0*/  BSYNC B1 ;  /* 0x0000000000017941 */ /* 0x000fea0003800000 */
.L_x_382:
[----:B-1----:R-:W-:Y:S01]  /*c3f0*/  @!P1 IMAD R13, R70, R17, R6 ;  /* 0x00000011460d9224 */ /* 0x002fe200078e0206 */
[----:B------:R-:W-:Y:S04]  /*c400*/  BSSY B1, `(.L_x_384) ;  /* 0x0000006000017945 */ /* 0x000fe80003800000 */
[----:B------:R1:W-:Y:S01]  /*c410*/  @!P1 STG.E.U8 desc[UR52][R4.64+0x158], R13 ;  /* 0x0001580d04009986 */ /* 0x0003e2000c101134 */
[----:B------:R-:W-:Y:S05]  /*c420*/  @P0 BRA `(.L_x_385) ;  /* 0x00000000000c0947 */ /* 0x000fea0003800000 */
[----:B------:R-:W1:Y:S02]  /*c430*/  LDG.E.U8 R16, desc[UR52][R8.64+0x159] ;  /* 0x0001593408107981 */ /* 0x000e64000c1e1100 */
[----:B-1----:R-:W-:-:S05]  /*c440*/  PRMT R13, R16, 0x8880, RZ ;  /* 0x00008880100d7816 */ /* 0x002fca00000000ff */
[----:B------:R-:W-:-:S07]  /*c450*/  IMAD R6, R13, R18, RZ ;  /* 0x000000120d067224 */ /* 0x000fce00078e02ff */
.L_x_385:
[----:B------:R-:W-:Y:S05]  /*c460*/  BSYNC B1 ;  /* 0x0000000000017941 */ /* 0x000fea0003800000 */
.L_x_384:
[----:B------:R-:W-:Y:S01]  /*c470*/  @!P0 IMAD R71, R71, R17, R6 ;  /* 0x0000001147478224 */ /* 0x000fe200078e0206 */
[----:B------:R-:W-:Y:S04]  /*c480*/  BSSY B1, `(.L_x_386) ;  /* 0x0000006000017945 */ /* 0x000fe80003800000 */
[----:B------:R0:W-:Y:S01]  /*c490*/  @!P0 STG.E.U8 desc[UR52][R4.64+0x159], R71 ;  /* 0x0001594704008986 */ /* 0x0001e2000c101134 */
[----:B------:R-:W-:Y:S05]  /*c4a0*/  @P5 BRA `(.L_x_387) ;  /* 0x00000000000c5947 */ /* 0x000fea0003800000 */
[----:B------:R-:W1:Y:S02]  /*c4b0*/  LDG.E.U8 R16, desc[UR52][R10.64+0x160] ;  /* 0x000160340a107981 */ /* 0x000e64000c1e1100 */
[----:B-1----:R-:W-:-:S05]  /*c4c0*/  PRMT R13, R16, 0x8880, RZ ;  /* 0x00008880100d7816 */ /* 0x002fca00000000ff */
[----:B------:R-:W-:-:S07]  /*c4d0*/  IMAD R6, R13, R18, RZ ;  /* 0x000000120d067224 */ /* 0x000fce00078e02ff */
.L_x_387:
[----:B------:R-:W-:Y:S05]  /*c4e0*/  BSYNC B1 ;  /* 0x0000000000017941 */ /* 0x000fea0003800000 */
.L_x_386:
[----:B-1----:R-:W-:Y:S01]  /*c4f0*/  @!P5 IMAD R13, R72, R17, R6 ;  /* 0x00000011480dd224 */ /* 0x002fe200078e0206 */
[----:B------:R-:W-:Y:S04]  /*c500*/  BSSY B1, `(.L_x_388) ;  /* 0x0000006000017945 */ /* 0x000fe80003800000 */
[----:B------:R1:W-:Y:S01]  /*c510*/  @!P5 STG.E.U8 desc[UR52][R2.64+0x160], R13 ;  /* 0x0001600d0200d986 */ /* 0x0003e2000c101134 */
[----:B------:R-:W-:Y:S05]  /*c520*/  @P4 BRA `(.L_x_389) ;  /* 0x00000000000c4947 */ /* 0x000fea0003800000 */
[----:B------:R-:W1:Y:S02]  /*c530*/  LDG.E.U8 R16, desc[UR52][R10.64+0x161] ;  /* 0x000161340a107981 */ /* 0x000e64000c1e1100 */
[----:B-1----:R-:W-:-:S05]  /*c540*/  PRMT R13, R16, 0x8880, RZ ;  /* 0x00008880100d7816 */ /* 0x002fca00000000ff */
[----:B------:R-:W-:-:S07]  /*c550*/  IMAD R6, R13, R18, RZ ;  /* 0x000000120d067224 */ /* 0x000fce00078e02ff */
.L_x_389:
[----:B------:R-:W-:Y:S05]  /*c560*/  BSYNC B1 ;  /* 0x0000000000017941 */ /* 0x000fea0003800000 */
.L_x_388:
        /* <DEDUP_REMOVED lines=13> */
.L_x_391:
[----:B------:R-:W-:Y:S05]  /*c640*/  BSYNC B1 ;  /* 0x0000000000017941 */ /* 0x000fea0003800000 */
.L_x_390:
[----:B-1----:R-:W-:Y:S01]  /*c650*/  @!P3 IMAD R13, R74, R17, R6 ;  /* 0x000000114a0db224 */ /* 0x002fe200078e0206 */
[----:B------:R-:W-:Y:S04]  /*c660*/  BSSY B1, `(.L_x_392) ;  /* 0x0000006000017945 */ /* 0x000fe80003800000 */
[----:B------:R1:W-:Y:S01]  /*c670*/  @!P3 STG.E.U8 desc[UR52][R4.64+0x160], R13 ;  /* 0x0001600d0400b986 */ /* 0x0003e2000c101134 */
[----:B------:R-:W-:Y:S05]  /*c680*/  @P2 BRA `(.L_x_393) ;  /* 0x00000000000c2947 */ /* 0x000fea0003800000 */
[----:B------:R-:W1:Y:S02]  /*c690*/  LDG.E.U8 R16, desc[UR52][R8.64+0x161] ;  /* 0x0001613408107981 */ /* 0x000e64000c1e1100 */
[----:B-1----:R-:W-:-:S05]  /*c6a0*/  PRMT R13, R16, 0x8880, RZ ;  /* 0x00008880100d7816 */ /* 0x002fca00000000ff */
[----:B------:R-:W-:-:S07]  /*c6b0*/  IMAD R6, R13, R18, RZ ;  /* 0x000000120d067224 */ /* 0x000fce00078e02ff */
.L_x_393:
[----:B------:R-:W-:Y:S05]  /*c6c0*/  BSYNC B1 ;  /* 0x0000000000017941 */ /* 0x000fea0003800000 */
.L_x_392:
[----:B------:R-:W-:Y:S01]  /*c6d0*/  @!P2 IMAD R75, R75, R17, R6 ;  /* 0x000000114b4ba224 */ /* 0x000fe200078e0206 */
[----:B------:R-:W-:Y:S04]  /*c6e0*/  BSSY B1, `(.L_x_394) ;  /* 0x0000006000017945 */ /* 0x000fe80003800000 */
[----:B------:R0:W-:Y:S01]  /*c6f0*/  @!P2 STG.E.U8 desc[UR52][R4.64+0x161], R75 ;  /* 0x0001614b0400a986 */ /* 0x0001e2000c101134 */
[----:B------:R-:W-:Y:S05]  /*c700*/  @P5 BRA `(.L_x_395) ;  /* 0x00000000000c5947 */ /* 0x000fea0003800000 */
[----:B------:R-:W1:Y:S02]  /*c710*/  LDG.E.U8 R16, desc[UR52][R10.64+0x168] ;  /* 0x000168340a107981 */ /* 0x000e64000c1e1100 */
[----:B-1----:R-:W-:-:S05]  /*c720*/  PRMT R13, R16, 0x8880, RZ ;  /* 0x00008880100d7816 */ /* 0x002fca00000000ff */
[----:B------:R-:W-:-:S07]  /*c730*/  IMAD R6, R13, R18, RZ ;  /* 0x000000120d067224 */ /* 0x000fce00078e02ff */
.L_x_395:
[----:B------:R-:W-:Y:S05]  /*c740*/  BSYNC B1 ;  /* 0x0000000000017941 */ /* 0x000fea0003800000 */
.L_x_394:
[----:B-1----:R-:W-:Y:S01]  /*c750*/  @!P5 IMAD R13, R76, R17, R6 ;  /* 0x000000114c0dd224 */ /* 0x002fe200078e0206 */
[----:B------:R-:W-:Y:S04]  /*c760*/  BSSY B1, `(.L_x_396) ;  /* 0x0000006000017945 */ /* 0x000fe80003800000 */
[----:B------:R1:W-:Y:S01]  /*c770*/  @!P5 STG.E.U8 desc[UR52][R2.64+0x168], R13 ;  /* 0x0001680d0200d986 */ /* 0x0003e2000c101134 */
[----:B------:R-:W-:Y:S05]  /*c780*/  @P4 BRA `(.L_x_397) ;  /* 0x00000000000c4947 */ /* 0x000fea0003800000 */
[----:B------:R-:W1:Y:S02]  /*c790*/  LDG.E.U8 R16, desc[UR52][R10.64+0x169] ;  /* 0x000169340a107981 */ /* 0x000e64000c1e1100 */
[----:B-1----:R-:W-:-:S05]  /*c7a0*/  PRMT R13, R16, 0x8880, RZ ;  /* 0x00008880100d7816 */ /* 0x002fca00000000ff */
[----:B------:R-:W-:-:S07]  /*c7b0*/  IMAD R6, R13, R18, RZ ;  /* 0x000000120d067224 */ /* 0x000fce00078e02ff */
.L_x_397:
[----:B------:R-:W-:Y:S05]  /*c7c0*/  BSYNC B1 ;  /* 0x0000000000017941 */ /* 0x000fea0003800000 */
.L_x_396:
        /* <DEDUP_REMOVED lines=13> */
.L_x_399:
[----:B------:R-:W-:Y:S05]  /*c8a0*/  BSYNC B1 ;  /* 0x0000000000017941 */ /* 0x000fea0003800000 */
.L_x_398:
[----:B-1----:R-:W-:Y:S01]  /*c8b0*/  @!P1 IMAD R13, R78, R17, R6 ;  /* 0x000000114e0d9224 */ /* 0x002fe200078e0206 */
[----:B------:R-:W-:Y:S04]  /*c8c0*/  BSSY B1, `(.L_x_400) ;  /* 0x0000006000017945 */ /* 0x000fe80003800000 */
[----:B------:R1:W-:Y:S01]  /*c8d0*/  @!P1 STG.E.U8 desc[UR52][R4.64+0x168], R13 ;  /* 0x0001680d04009986 */ /* 0x0003e2000c101134 */
[----:B------:R-:W-:Y:S05]  /*c8e0*/  @P0 BRA `(.L_x_401) ;  /* 0x00000000000c0947 */ /* 0x000fea0003800000 */
[----:B------:R-:W1:Y:S02]  /*c8f0*/  LDG.E.U8 R16, desc[UR52][R8.64+0x169] ;  /* 0x0001693408107981 */ /* 0x000e64000c1e1100 */
[----:B-1----:R-:W-:-:S05]  /*c900*/  PRMT R13, R16, 0x8880, RZ ;  /* 0x00008880100d7816 */ /* 0x002fca00000000ff */
[----:B------:R-:W-:-:S07]  /*c910*/  IMAD R6, R13, R18, RZ ;  /* 0x000000120d067224 */ /* 0x000fce00078e02ff */
.L_x_401:
[----:B------:R-:W-:Y:S05]  /*c920*/  BSYNC B1 ;  /* 0x0000000000017941 */ /* 0x000fea0003800000 */
.L_x_400:
[----:B------:R-:W-:Y:S01]  /*c930*/  @!P0 IMAD R79, R79, R17, R6 ;  /* 0x000000114f4f8224 */ /* 0x000fe200078e0206 */
[----:B------:R-:W-:Y:S04]  /*c940*/  BSSY B1, `(.L_x_402) ;  /* 0x0000006000017945 */ /* 0x000fe80003800000 */
[----:B------:R0:W-:Y:S01]  /*c950*/  @!P0 STG.E.U8 desc[UR52][R4.64+0x169], R79 ;  /* 0x0001694f04008986 */ /* 0x0001e2000c101134 */
[----:B------:R-:W-:Y:S05]  /*c960*/  @P5 BRA `(.L_x_403) ;  /* 0x00000000000c5947 */ /* 0x000fea0003800000 */
[----:B------:R-:W1:Y:S02]  /*c970*/  LDG.E.U8 R16, desc[UR52][R10.64+0x170] ;  /* 0x000170340a107981 */ /* 0x000e64000c1e1100 */
[----:B-1----:R-:W-:-:S05]  /*c980*/  PRMT R13, R16, 0x8880, RZ ;  /* 0x00008880100d7816 */ /* 0x002fca00000000ff */
[----:B------:R-:W-:-:S07]  /*c990*/  IMAD R6, R13, R18, RZ ;  /* 0x000000120d067224 */ /* 0x000fce00078e02ff */
.L_x_403:
[----:B------:R-:W-:Y:S05]  /*c9a0*/  BSYNC B1 ;  /* 0x0000000000017941 */ /* 0x000fea0003800000 */
.L_x_402:
[----:B-1----:R-:W-:Y:S01]  /*c9b0*/  @!P5 IMAD R13, R80, R17, R6 ;  /* 0x00000011500dd224 */ /* 0x002fe200078e0206 */
[----:B------:R-:W-:Y:S04]  /*c9c0*/  BSSY B1, `(.L_x_404) ;  /* 0x0000006000017945 */ /* 0x000fe80003800000 */
[----:B------:R1:W-:Y:S01]  /*c9d0*/  @!P5 STG.E.U8 desc[UR52][R2.64+0x170], R13 ;  /* 0x0001700d0200d986 */ /* 0x0003e2000c101134 */
[----:B------:R-:W-:Y:S05]  /*c9e0*/  @P4 BRA `(.L_x_405) ;  /* 0x00000000000c4947 */ /* 0x000fea0003800000 */
[----:B------:R-:W1:Y:S02]  /*c9f0*/  LDG.E.U8 R16, desc[UR52][R10.64+0x171] ;  /* 0x000171340a107981 */ /* 0x000e64000c1e1100 */
[----:B-1----:R-:W-:-:S05]  /*ca00*/  PRMT R13, R16, 0x8880, RZ ;  /* 0x00008880100d7816 */ /* 0x002fca00000000ff */
[----:B------:R-:W-:-:S07]  /*ca10*/  IMAD R6, R13, R18, RZ ;  /* 0x000000120d067224 */ /* 0x000fce00078e02ff */
.L_x_405:
[----:B------:R-:W-:Y:S05]  /*ca20*/  BSYNC B1 ;  /* 0x0000000000017941 */ /* 0x000fea0003800000 */
.L_x_404:
        /* <DEDUP_REMOVED lines=13> */
.L_x_407:
[----:B------:R-:W-:Y:S05]  /*cb00*/  BSYNC B1 ;  /* 0x0000000000017941 */ /* 0x000fea0003800000 */
.L_x_406:
[----:B-1----:R-:W-:Y:S01]  /*cb10*/  @!P3 IMAD R13, R82, R17, R6 ;  /* 0x00000011520db224 */ /* 0x002fe200078e0206 */
[----:B------:R-:W-:Y:S04]  /*cb20*/  BSSY B1, `(.L_x_408) ;  /* 0x0000006000017945 */ /* 0x000fe80003800000 */
[----:B------:R1:W-:Y:S01]  /*cb30*/  @!P3 STG.E.U8 desc[UR52][R4.64+0x170], R13 ;  /* 0x0001700d0400b986 */ /* 0x0003e2000c101134 */
[----:B------:R-:W-:Y:S05]  /*cb40*/  @P2 BRA `(.L_x_409) ;  /* 0x00000000000c2947 */ /* 0x000fea0003800000 */
[----:B------:R-:W1:Y:S02]  /*cb50*/  LDG.E.U8 R16, desc[UR52][R8.64+0x171] ;  /* 0x0001713408107981 */ /* 0x000e64000c1e1100 */
[----:B-1----:R-:W-:-:S05]  /*cb60*/  PRMT R13, R16, 0x8880, RZ ;  /* 0x00008880100d7816 */ /* 0x002fca00000000ff */
[----:B------:R-:W-:-:S07]  /*cb70*/  IMAD R6, R13, R18, RZ ;  /* 0x000000120d067224 */ /* 0x000fce00078e02ff */
.L_x_409:
[----:B------:R-:W-:Y:S05]  /*cb80*/  BSYNC B1 ;  /* 0x0000000000017941 */ /* 0x000fea0003800000 */
.L_x_408:
[----:B------:R-:W-:Y:S01]  /*cb90*/  @!P2 IMAD R83, R83, R17, R6 ;  /* 0x000000115353a224 */ /* 0x000fe200078e0206 */
[----:B------:R-:W-:Y:S04]  /*cba0*/  BSSY B1, `(.L_x_410) ;  /* 0x0000006000017945 */ /* 0x000fe80003800000 */
[----:B------:R0:W-:Y:S01]  /*cbb0*/  @!P2 STG.E.U8 desc[UR52][R4.64+0x171], R83 ;  /* 0x000171530400a986 */ /* 0x0001e2000c101134 */
[----:B------:R-:W-:Y:S05]  /*cbc0*/  @P5 BRA `(.L_x_411) ;  /* 0x00000000000c5947 */ /* 0x000fea0003800000 */
[----:B------:R-:W1:Y:S02]  /*cbd0*/  LDG.E.U8 R16, desc[UR52][R10.64+0x178] ;  /* 0x000178340a107981 */ /* 0x000e64000c1e1100 */
[----:B-1----:R-:W-:-:S05]  /*cbe0*/  PRMT R13, R16, 0x8880, RZ ;  /* 0x00008880100d7816 */ /* 0x002fca00000000ff */
[----:B------:R-:W-:-:S07]  /*cbf0*/  IMAD R6, R13, R18, RZ ;  /* 0x000000120d067224 */ /* 0x000fce00078e02ff */
.L_x_411:
[----:B------:R-:W-:Y:S05]  /*cc00*/  BSYNC B1 ;  /* 0x0000000000017941 */ /* 0x000fea0003800000 */
.L_x_410:
[----:B-1----:R-:W-:Y:S01]  /*cc10*/  @!P5 IMAD R13, R84, R17, R6 ;  /* 0x00000011540dd224 */ /* 0x002fe200078e0206 */
[----:B------:R-:W-:Y:S04]  /*cc20*/  BSSY B1, `(.L_x_412) ;  /* 0x0000006000017945 */ /* 0x000fe80003800000 */
[----:B------:R1:W-:Y:S01]  /*cc30*/  @!P5 STG.E.U8 desc[UR52][R2.64+0x178], R13 ;  /* 0x0001780d0200d986 */ /* 0x0003e2000c101134 */
[----:B------:R-:W-:Y:S05]  /*cc40*/  @P4 BRA `(.L_x_413) ;  /* 0x00000000000c4947 */ /* 0x000fea0003800000 */
[----:B------:R-:W1:Y:S02]  /*cc50*/  LDG.E.U8 R16, desc[UR52][R10.64+0x179] ;  /* 0x000179340a107981 */ /* 0x000e64000c1e1100 */
[----:B-1----:R-:W-:-:S05]  /*cc60*/  PRMT R13, R16, 0x8880, RZ ;  /* 0x00008880100d7816 */ /* 0x002fca00000000ff */
[----:B------:R-:W-:-:S07]  /*cc70*/  IMAD R6, R13, R18, RZ ;  /* 0x000000120d067224 */ /* 0x000fce00078e02ff */
.L_x_413:
[----:B------:R-:W-:Y:S05]  /*cc80*/  BSYNC B1 ;  /* 0x0000000000017941 */ /* 0x000fea0003800000 */
.L_x_412:
        /* <DEDUP_REMOVED lines=13> */
.L_x_415:
[----:B------:R-:W-:Y:S05]  /*cd60*/  BSYNC B1 ;  /* 0x0000000000017941 */ /* 0x000fea0003800000 */
.L_x_414:
[----:B-1----:R-:W-:Y:S01]  /*cd70*/  @!P1 IMAD R13, R86, R17, R6 ;  /* 0x00000011560d9224 */ /* 0x002fe200078e0206 */
[----:B------:R-:W-:Y:S04]  /*cd80*/  BSSY B1, `(.L_x_416) ;  /* 0x0000006000017945 */ /* 0x000fe80003800000 */
[----:B------:R1:W-:Y:S01]  /*cd90*/  @!P1 STG.E.U8 desc[UR52][R4.64+0x178], R13 ;  /* 0x0001780d04009986 */ /* 0x0003e2000c101134 */
[----:B------:R-:W-:Y:S05]  /*cda0*/  @P0 BRA `(.L_x_417) ;  /* 0x00000000000c0947 */ /* 0x000fea0003800000 */
[----:B------:R-:W1:Y:S02]  /*cdb0*/  LDG.E.U8 R16, desc[UR52][R8.64+0x179] ;  /* 0x0001793408107981 */ /* 0x000e64000c1e1100 */
[----:B-1----:R-:W-:-:S05]  /*cdc0*/  PRMT R13, R16, 0x8880, RZ ;  /* 0x00008880100d7816 */ /* 0x002fca00000000ff */
[----:B------:R-:W-:-:S07]  /*cdd0*/  IMAD R6, R13, R18, RZ ;  /* 0x000000120d067224 */ /* 0x000fce00078e02ff */
.L_x_417:
[----:B------:R-:W-:Y:S05]  /*cde0*/  BSYNC B1 ;  /* 0x0000000000017941 */ /* 0x000fea0003800000 */
.L_x_416:
[----:B------:R-:W-:Y:S01]  /*cdf0*/  @!P0 IMAD R87, R87, R17, R6 ;  /* 0x0000001157578224 */ /* 0x000fe200078e0206 */
[----:B------:R-:W-:Y:S04]  /*ce00*/  BSSY B1, `(.L_x_418) ;  /* 0x0000006000017945 */ /* 0x000fe80003800000 */
[----:B------:R0:W-:Y:S01]  /*ce10*/  @!P0 STG.E.U8 desc[UR52][R4.64+0x179], R87 ;  /* 0x0001795704008986 */ /* 0x0001e2000c101134 */
[----:B------:R-:W-:Y:S05]  /*ce20*/  @P5 BRA `(.L_x_419) ;  /* 0x00000000000c5947 */ /* 0x000fea0003800000 */
[----:B------:R-:W1:Y:S02]  /*ce30*/  LDG.E.U8 R16, desc[UR52][R10.64+0x180] ;  /* 0x000180340a107981 */ /* 0x000e64000c1e1100 */
[----:B-1----:R-:W-:-:S05]  /*ce40*/  PRMT R13, R16, 0x8880, RZ ;  /* 0x00008880100d7816 */ /* 0x002fca00000000ff */
[----:B------:R-:W-:-:S07]  /*ce50*/  IMAD R6, R13, R18, RZ ;  /* 0x000000120d067224 */ /* 0x000fce00078e02ff */
.L_x_419:
[----:B------:R-:W-:Y:S05]  /*ce60*/  BSYNC B1 ;  /* 0x0000000000017941 */ /* 0x000fea0003800000 */
.L_x_418:
[----:B-1----:R-:W-:Y:S01]  /*ce70*/  @!P5 IMAD R13, R88, R17, R6 ;  /* 0x00000011580dd224 */ /* 0x002fe200078e0206 */
[----:B------:R-:W-:Y:S04]  /*ce80*/  BSSY B1, `(.L_x_420) ;  /* 0x0000006000017945 */ /* 0x000fe80003800000 */
[----:B------:R1:W-:Y:S01]  /*ce90*/  @!P5 STG.E.U8 desc[UR52][R2.64+0x180], R13 ;  /* 0x0001800d0200d986 */ /* 0x0003e2000c101134 */
[----:B------:R-:W-:Y:S05]  /*cea0*/  @P4 BRA `(.L_x_421) ;  /* 0x00000000000c4947 */ /* 0x000fea0003800000 */
[----:B------:R-:W1:Y:S02]  /*ceb0*/  LDG.E.U8 R16, desc[UR52][R10.64+0x181] ;  /* 0x000181340a107981 */ /* 0x000e64000c1e1100 */
[----:B-1----:R-:W-:-:S05]  /*cec0*/  PRMT R13, R16, 0x8880, RZ ;  /* 0x00008880100d7816 */ /* 0x002fca00000000ff */
[----:B------:R-:W-:-:S07]  /*ced0*/  IMAD R6, R13, R18, RZ ;  /* 0x000000120d067224 */ /* 0x000fce00078e02ff */
.L_x_421:
[----:B------:R-:W-:Y:S05]  /*cee0*/  BSYNC B1 ;  /* 0x0000000000017941 */ /* 0x000fea0003800000 */
.L_x_420:
        /* <DEDUP_REMOVED lines=13> */
.L_x_423:
[----:B------:R-:W-:Y:S05]  /*cfc0*/  BSYNC B1 ;  /* 0x0000000000017941 */ /* 0x000fea0003800000 */
.L_x_422:
[----:B-1----:R-:W-:Y:S01]  /*cfd0*/  @!P3 IMAD R13, R90, R17, R6 ;  /* 0x000000115a0db224 */ /* 0x002fe200078e0206 */
[----:B------:R-:W-:Y:S04]  /*cfe0*/  BSSY B1, `(.L_x_424) ;  /* 0x0000006000017945 */ /* 0x000fe80003800000 */
[----:B------:R1:W-:Y:S01]  /*cff0*/  @!P3 STG.E.U8 desc[UR52][R4.64+0x180], R13 ;  /* 0x0001800d0400b986 */ /* 0x0003e2000c101134 */
[----:B------:R-:W-:Y:S05]  /*d000*/  @P2 BRA `(.L_x_425) ;  /* 0x00000000000c2947 */ /* 0x000fea0003800000 */
[----:B------:R-:W1:Y:S02]  /*d010*/  LDG.E.U8 R16, desc[UR52][R8.64+0x181] ;  /* 0x0001813408107981 */ /* 0x000e64000c1e1100 */
[----:B-1----:R-:W-:-:S05]  /*d020*/  PRMT R13, R16, 0x8880, RZ ;  /* 0x00008880100d7816 */ /* 0x002fca00000000ff */
[----:B------:R-:W-:-:S07]  /*d030*/  IMAD R6, R13, R18, RZ ;  /* 0x000000120d067224 */ /* 0x000fce00078e02ff */
.L_x_425:
[----:B------:R-:W-:Y:S05]  /*d040*/  BSYNC B1 ;  /* 0x0000000000017941 */ /* 0x000fea0003800000 */
.L_x_424:
[----:B------:R-:W-:Y:S01]  /*d050*/  @!P2 IMAD R91, R91, R17, R6 ;  /* 0x000000115b5ba224 */ /* 0x000fe200078e0206 */
[----:B------:R-:W-:Y:S04]  /*d060*/  BSSY B1, `(.L_x_426) ;  /* 0x0000006000017945 */ /* 0x000fe80003800000 */
[----:B------:R0:W-:Y:S01]  /*d070*/  @!P2 STG.E.U8 desc[UR52][R4.64+0x181], R91 ;  /* 0x0001815b0400a986 */ /* 0x0001e2000c101134 */
[----:B------:R-:W-:Y:S05]  /*d080*/  @P5 BRA `(.L_x_427) ;  /* 0x00000000000c5947 */ /* 0x000fea0003800000 */
[----:B------:R-:W1:Y:S02]  /*d090*/  LDG.E.U8 R16, desc[UR52][R10.64+0x188] ;  /* 0x000188340a107981 */ /* 0x000e64000c1e1100 */
[----:B-1----:R-:W-:-:S05]  /*d0a0*/  PRMT R13, R16, 0x8880, RZ ;  /* 0x00008880100d7816 */ /* 0x002fca00000000ff */
[----:B------:R-:W-:-:S07]  /*d0b0*/  IMAD R6, R13, R18, RZ ;  /* 0x000000120d067224 */ /* 0x000fce00078e02ff */
.L_x_427:
[----:B------:R-:W-:Y:S05]  /*d0c0*/  BSYNC B1 ;  /* 0x0000000000017941 */ /* 0x000fea0003800000 */
.L_x_426:
[----:B-1----:R-:W-:Y:S01]  /*d0d0*/  @!P5 IMAD R13, R92, R17, R6 ;  /* 0x000000115c0dd224 */ /* 0x002fe200078e0206 */
[----:B------:R-:W-:Y:S04]  /*d0e0*/  BSSY B1, `(.L_x_428) ;  /* 0x0000006000017945 */ /* 0x000fe80003800000 */
[----:B------:R1:W-:Y:S01]  /*d0f0*/  @!P5 STG.E.U8 desc[UR52][R2.64+0x188], R13 ;  /* 0x0001880d0200d986 */ /* 0x0003e2000c101134 */
[----:B------:R-:W-:Y:S05]  /*d100*/  @P4 BRA `(.L_x_429) ;  /* 0x00000000000c4947 */ /* 0x000fea0003800000 */
[----:B------:R-:W1:Y:S02]  /*d110*/  LDG.E.U8 R16, desc[UR52][R10.64+0x189] ;  /* 0x000189340a107981 */ /* 0x000e64000c1e1100 */
[----:B-1----:R-:W-:-:S05]  /*d120*/  PRMT R13, R16, 0x8880, RZ ;  /* 0x00008880100d7816 */ /* 0x002fca00000000ff */
[----:B------:R-:W-:-:S07]  /*d130*/  IMAD R6, R13, R18, RZ ;  /* 0x000000120d067224 */ /* 0x000fce00078e02ff */
.L_x_429:
[----:B------:R-:W-:Y:S05]  /*d140*/  BSYNC B1 ;  /* 0x0000000000017941 */ /* 0x000fea0003800000 */
.L_x_428:
        /* <DEDUP_REMOVED lines=13> */
.L_x_431:
[----:B------:R-:W-:Y:S05]  /*d220*/  BSYNC B1 ;  /* 0x0000000000017941 */ /* 0x000fea0003800000 */
.L_x_430:
[----:B-1----:R-:W-:Y:S01]  /*d230*/  @!P1 IMAD R13, R94, R17, R6 ;  /* 0x000000115e0d9224 */ /* 0x002fe200078e0206 */
[----:B------:R-:W-:Y:S04]  /*d240*/  BSSY B1, `(.L_x_432) ;  /* 0x0000006000017945 */ /* 0x000fe80003800000 */
[----:B------:R1:W-:Y:S01]  /*d250*/  @!P1 STG.E.U8 desc[UR52][R4.64+0x188], R13 ;  /* 0x0001880d04009986 */ /* 0x0003e2000c101134 */
[----:B------:R-:W-:Y:S05]  /*d260*/  @P0 BRA `(.L_x_433) ;  /* 0x00000000000c0947 */ /* 0x000fea0003800000 */
[----:B------:R-:W1:Y:S02]  /*d270*/  LDG.E.U8 R16, desc[UR52][R8.64+0x189] ;  /* 0x0001893408107981 */ /* 0x000e64000c1e1100 */
[----:B-1----:R-:W-:-:S05]  /*d280*/  PRMT R13, R16, 0x8880, RZ ;  /* 0x00008880100d7816 */ /* 0x002fca00000000ff */
[----:B------:R-:W-:-:S07]  /*d290*/  IMAD R6, R13, R18, RZ ;  /* 0x000000120d067224 */ /* 0x000fce00078e02ff */
.L_x_433:
[----:B------:R-:W-:Y:S05]  /*d2a0*/  BSYNC B1 ;  /* 0x0000000000017941 */ /* 0x000fea0003800000 */
.L_x_432:
[----:B------:R-:W-:Y:S01]  /*d2b0*/  @!P0 IMAD R95, R95, R17, R6 ;  /* 0x000000115f5f8224 */ /* 0x000fe200078e0206 */
[----:B------:R-:W-:Y:S04]  /*d2c0*/  BSSY B1, `(.L_x_434) ;  /* 0x0000006000017945 */ /* 0x000fe80003800000 */
[----:B------:R0:W-:Y:S01]  /*d2d0*/  @!P0 STG.E.U8 desc[UR52][R4.64+0x189], R95 ;  /* 0x0001895f04008986 */ /* 0x0001e2000c101134 */
[----:B------:R-:W-:Y:S05]  /*d2e0*/  @P5 BRA `(.L_x_435) ;  /* 0x00000000000c5947 */ /* 0x000fea0003800000 */
[----:B------:R-:W1:Y:S02]  /*d2f0*/  LDG.E.U8 R16, desc[UR52][R10.64+0x190] ;  /* 0x000190340a107981 */ /* 0x000e64000c1e1100 */
[----:B-1----:R-:W-:-:S05]  /*d300*/  PRMT R13, R16, 0x8880, RZ ;  /* 0x00008880100d7816 */ /* 0x002fca00000000ff */
[----:B------:R-:W-:-:S07]  /*d310*/  IMAD R6, R13, R18, RZ ;  /* 0x000000120d067224 */ /* 0x000fce00078e02ff */
.L_x_435:
[----:B------:R-:W-:Y:S05]  /*d320*/  BSYNC B1 ;  /* 0x0000000000017941 */ /* 0x000fea0003800000 */
.L_x_434:
[----:B-1----:R-:W-:Y:S01]  /*d330*/  @!P5 IMAD R13, R96, R17, R6 ;  /* 0x00000011600dd224 */ /* 0x002fe200078e0206 */
[----:B------:R-:W-:Y:S04]  /*d340*/  BSSY B1, `(.L_x_436) ;  /* 0x0000006000017945 */ /* 0x000fe80003800000 */
[----:B------:R1:W-:Y:S01]  /*d350*/  @!P5 STG.E.U8 desc[UR52][R2.64+0x190], R13 ;  /* 0x0001900d0200d986 */ /* 0x0003e2000c101134 */
[----:B------:R-:W-:Y:S05]  /*d360*/  @P4 BRA `(.L_x_437) ;  /* 0x00000000000c4947 */ /* 0x000fea0003800000 */
[----:B------:R-:W1:Y:S02]  /*d370*/  LDG.E.U8 R16, desc[UR52][R10.64+0x191] ;  /* 0x000191340a107981 */ /* 0x000e64000c1e1100 */
[----:B-1----:R-:W-:-:S05]  /*d380*/  PRMT R13, R16, 0x8880, RZ ;  /* 0x00008880100d7816 */ /* 0x002fca00000000ff */
[----:B------:R-:W-:-:S07]  /*d390*/  IMAD R6, R13, R18, RZ ;  /* 0x000000120d067224 */ /* 0x000fce00078e02ff */
.L_x_437:
[----:B------:R-:W-:Y:S05]  /*d3a0*/  BSYNC B1 ;  /* 0x0000000000017941 */ /* 0x000fea0003800000 */
.L_x_436:
        /* <DEDUP_REMOVED lines=13> */
.L_x_439:
[----:B------:R-:W-:Y:S05]  /*d480*/  BSYNC B1 ;  /* 0x0000000000017941 */ /* 0x000fea0003800000 */
.L_x_438:
[----:B-1----:R-:W-:Y:S01]  /*d490*/  @!P3 IMAD R13, R98, R17, R6 ;  /* 0x00000011620db224 */ /* 0x002fe200078e0206 */
[----:B------:R-:W-:Y:S04]  /*d4a0*/  BSSY B1, `(.L_x_440) ;  /* 0x0000006000017945 */ /* 0x000fe80003800000 */
[----:B------:R1:W-:Y:S01]  /*d4b0*/  @!P3 STG.E.U8 desc[UR52][R4.64+0x190], R13 ;  /* 0x0001900d0400b986 */ /* 0x0003e2000c101134 */
[----:B------:R-:W-:Y:S05]  /*d4c0*/  @P2 BRA `(.L_x_441) ;  /* 0x00000000000c2947 */ /* 0x000fea0003800000 */
[----:B------:R-:W1:Y:S02]  /*d4d0*/  LDG.E.U8 R16, desc[UR52][R8.64+0x191] ;  /* 0x0001913408107981 */ /* 0x000e64000c1e1100 */
[----:B-1----:R-:W-:-:S05]  /*d4e0*/  PRMT R13, R16, 0x8880, RZ ;  /* 0x00008880100d7816 */ /* 0x002fca00000000ff */
[----:B------:R-:W-:-:S07]  /*d4f0*/  IMAD R6, R13, R18, RZ ;  /* 0x000000120d067224 */ /* 0x000fce00078e02ff */
.L_x_441:
[----:B------:R-:W-:Y:S05]  /*d500*/  BSYNC B1 ;  /* 0x0000000000017941 */ /* 0x000fea0003800000 */
.L_x_440:
[----:B------:R-:W-:Y:S01]  /*d510*/  @!P2 IMAD R99, R99, R17, R6 ;  /* 0x000000116363a224 */ /* 0x000fe200078e0206 */
[----:B------:R-:W-:Y:S04]  /*d520*/  BSSY B1, `(.L_x_442) ;  /* 0x0000006000017945 */ /* 0x000fe80003800000 */
[----:B------:R0:W-:Y:S01]  /*d530*/  @!P2 STG.E.U8 desc[UR52][R4.64+0x191], R99 ;  /* 0x000191630400a986 */ /* 0x0001e2000c101134 */
[----:B------:R-:W-:Y:S05]  /*d540*/  @P5 BRA `(.L_x_443) ;  /* 0x00000000000c5947 */ /* 0x000fea0003800000 */
[----:B------:R-:W1:Y:S02]  /*d550*/  LDG.E.U8 R16, desc[UR52][R10.64+0x198] ;  /* 0x000198340a107981 */ /* 0x000e64000c1e1100 */
[----:B-1----:R-:W-:-:S05]  /*d560*/  PRMT R13, R16, 0x8880, RZ ;  /* 0x00008880100d7816 */ /* 0x002fca00000000ff */
[----:B------:R-:W-:-:S07]  /*d570*/  IMAD R6, R13, R18, RZ ;  /* 0x000000120d067224 */ /* 0x000fce00078e02ff */
.L_x_443:
[----:B------:R-:W-:Y:S05]  /*d580*/  BSYNC B1 ;  /* 0x0000000000017941 */ /* 0x000fea0003800000 */
.L_x_442:
[----:B-1----:R-:W-:Y:S01]  /*d590*/  @!P5 IMAD R13, R100, R17, R6 ;  /* 0x00000011640dd224 */ /* 0x002fe200078e0206 */
[----:B------:R-:W-:Y:S04]  /*d5a0*/  BSSY B1, `(.L_x_444) ;  /* 0x0000006000017945 */ /* 0x000fe80003800000 */
[----:B------:R1:W-:Y:S01]  /*d5b0*/  @!P5 STG.E.U8 desc[UR52][R2.64+0x198], R13 ;  /* 0x0001980d0200d986 */ /* 0x0003e2000c101134 */
[----:B------:R-:W-:Y:S05]  /*d5c0*/  @P4 BRA `(.L_x_445) ;  /* 0x00000000000c4947 */ /* 0x000fea0003800000 */
[----:B------:R-:W1:Y:S02]  /*d5d0*/  LDG.E.U8 R16, desc[UR52][R10.64+0x199] ;  /* 0x000199340a107981 */ /* 0x000e64000c1e1100 */
[----:B-1----:R-:W-:-:S05]  /*d5e0*/  PRMT R13, R16, 0x8880, RZ ;  /* 0x00008880100d7816 */ /* 0x002fca00000000ff */
[----:B------:R-:W-:-:S07]  /*d5f0*/  IMAD R6, R13, R18, RZ ;  /* 0x000000120d067224 */ /* 0x000fce00078e02ff */
.L_x_445:
[----:B------:R-:W-:Y:S05]  /*d600*/  BSYNC B1 ;  /* 0x0000000000017941 */ /* 0x000fea0003800000 */
.L_x_444:
        /* <DEDUP_REMOVED lines=13> */
.L_x_447:
[----:B------:R-:W-:Y:S05]  /*d6e0*/  BSYNC B1 ;  /* 0x0000000000017941 */ /* 0x000fea0003800000 */
.L_x_446:
[----:B-1----:R-:W-:Y:S01]  /*d6f0*/  @!P1 IMAD R13, R102, R17, R6 ;  /* 0x00000011660d9224 */ /* 0x002fe200078e0206 */
[----:B------:R-:W-:Y:S04]  /*d700*/  BSSY B1, `(.L_x_448) ;  /* 0x0000006000017945 */ /* 0x000fe80003800000 */
[----:B------:R1:W-:Y:S01]  /*d710*/  @!P1 STG.E.U8 desc[UR52][R4.64+0x198], R13 ;  /* 0x0001980d04009986 */ /* 0x0003e2000c101134 */
[----:B------:R-:W-:Y:S05]  /*d720*/  @P0 BRA `(.L_x_449) ;  /* 0x00000000000c0947 */ /* 0x000fea0003800000 */
[----:B------:R-:W1:Y:S02]  /*d730*/  LDG.E.U8 R16, desc[UR52][R8.64+0x199] ;  /* 0x0001993408107981 */ /* 0x000e64000c1e1100 */
[----:B-1----:R-:W-:-:S05]  /*d740*/  PRMT R13, R16, 0x8880, RZ ;  /* 0x00008880100d7816 */ /* 0x002fca00000000ff */
[----:B------:R-:W-:-:S07]  /*d750*/  IMAD R6, R13, R18, RZ ;  /* 0x000000120d067224 */ /* 0x000fce00078e02ff */
.L_x_449:
[----:B------:R-:W-:Y:S05]  /*d760*/  BSYNC B1 ;  /* 0x0000000000017941 */ /* 0x000fea0003800000 */
.L_x_448:
[----:B------:R-:W-:Y:S01]  /*d770*/  @!P0 IMAD R103, R103, R17, R6 ;  /* 0x0000001167678224 */ /* 0x000fe200078e0206 */
[----:B------:R-:W-:Y:S04]  /*d780*/  BSSY B1, `(.L_x_450) ;  /* 0x0000006000017945 */ /* 0x000fe80003800000 */
[----:B------:R0:W-:Y:S01]  /*d790*/  @!P0 STG.E.U8 desc[UR52][R4.64+0x199], R103 ;  /* 0x0001996704008986 */ /* 0x0001e2000c101134 */
[----:B------:R-:W-:Y:S05]  /*d7a0*/  @P5 BRA `(.L_x_451) ;  /* 0x00000000000c5947 */ /* 0x000fea0003800000 */
[----:B------:R-:W1:Y:S02]  /*d7b0*/  LDG.E.U8 R16, desc[UR52][R10.64+0x1a0] ;  /* 0x0001a0340a107981 */ /* 0x000e64000c1e1100 */
[----:B-1----:R-:W-:-:S05]  /*d7c0*/  PRMT R13, R16, 0x8880, RZ ;  /* 0x00008880100d7816 */ /* 0x002fca00000000ff */
[----:B------:R-:W-:-:S07]  /*d7d0*/  IMAD R6, R13, R18, RZ ;  /* 0x000000120d067224 */ /* 0x000fce00078e02ff */
.L_x_451:
[----:B------:R-:W-:Y:S05]  /*d7e0*/  BSYNC B1 ;  /* 0x0000000000017941 */ /* 0x000fea0003800000 */
.L_x_450:
[----:B-1----:R-:W-:Y:S01]  /*d7f0*/  @!P5 IMAD R13, R104, R17, R6 ;  /* 0x00000011680dd224 */ /* 0x002fe200078e0206 */
[----:B------:R-:W-:Y:S04]  /*d800*/  BSSY B1, `(.L_x_452) ;  /* 0x0000006000017945 */ /* 0x000fe80003800000 */
[----:B------:R1:W-:Y:S01]  /*d810*/  @!P5 STG.E.U8 desc[UR52][R2.64+0x1a0], R13 ;  /* 0x0001a00d0200d986 */ /* 0x0003e2000c101134 */
[----:B------:R-:W-:Y:S05]  /*d820*/  @P4 BRA `(.L_x_453) ;  /* 0x00000000000c4947 */ /* 0x000fea0003800000 */
[----:B------:R-:W1:Y:S02]  /*d830*/  LDG.E.U8 R16, desc[UR52][R10.64+0x1a1] ;  /* 0x0001a1340a107981 */ /* 0x000e64000c1e1100 */
[----:B-1----:R-:W-:-:S05]  /*d840*/  PRMT R13, R16, 0x8880, RZ ;  /* 0x00008880100d7816 */ /* 0x002fca00000000ff */
[----:B------:R-:W-:-:S07]  /*d850*/  IMAD R6, R13, R18, RZ ;  /* 0x000000120d067224 */ /* 0x000fce00078e02ff */
.L_x_453:
[----:B------:R-:W-:Y:S05]  /*d860*/  BSYNC B1 ;  /* 0x0000000000017941 */ /* 0x000fea0003800000 */
.L_x_452:
        /* <DEDUP_REMOVED lines=13> */
.L_x_455:
[----:B------:R-:W-:Y:S05]  /*d940*/  BSYNC B1 ;  /* 0x0000000000017941 */ /* 0x000fea0003800000 */
.L_x_454:
[----:B-1----:R-:W-:Y:S01]  /*d950*/  @!P3 IMAD R13, R106, R17, R6 ;  /* 0x000000116a0db224 */ /* 0x002fe200078e0206 */
[----:B------:R-:W-:Y:S04]  /*d960*/  BSSY B1, `(.L_x_456) ;  /* 0x0000006000017945 */ /* 0x000fe80003800000 */
[----:B------:R1:W-:Y:S01]  /*d970*/  @!P3 STG.E.U8 desc[UR52][R4.64+0x1a0], R13 ;  /* 0x0001a00d0400b986 */ /* 0x0003e2000c101134 */
[----:B------:R-:W-:Y:S05]  /*d980*/  @P2 BRA `(.L_x_457) ;  /* 0x00000000000c2947 */ /* 0x000fea0003800000 */
[----:B------:R-:W1:Y:S02]  /*d990*/  LDG.E.U8 R16, desc[UR52][R8.64+0x1a1] ;  /* 0x0001a13408107981 */ /* 0x000e64000c1e1100 */
[----:B-1----:R-:W-:-:S05]  /*d9a0*/  PRMT R13, R16, 0x8880, RZ ;  /* 0x00008880100d7816 */ /* 0x002fca00000000ff */
[----:B------:R-:W-:-:S07]  /*d9b0*/  IMAD R6, R13, R18, RZ ;  /* 0x000000120d067224 */ /* 0x000fce00078e02ff */
.L_x_457:
[----:B------:R-:W-:Y:S05]  /*d9c0*/  BSYNC B1 ;  /* 0x0000000000017941 */ /* 0x000fea0003800000 */
.L_x_456:
[----:B------:R-:W-:Y:S01]  /*d9d0*/  @!P2 IMAD R107, R107, R17, R6 ;  /* 0x000000116b6ba224 */ /* 0x000fe200078e0206 */
[----:B------:R-:W-:Y:S04]  /*d9e0*/  BSSY B1, `(.L_x_458) ;  /* 0x0000006000017945 */ /* 0x000fe80003800000 */
[----:B------:R0:W-:Y:S01]  /*d9f0*/  @!P2 STG.E.U8 desc[UR52][R4.64+0x1a1], R107 ;  /* 0x0001a16b0400a986 */ /* 0x0001e2000c101134 */
[----:B------:R-:W-:Y:S05]  /*da00*/  @P5 BRA `(.L_x_459) ;  /* 0x00000000000c5947 */ /* 0x000fea0003800000 */
[----:B------:R-:W1:Y:S02]  /*da10*/  LDG.E.U8 R16, desc[UR52][R10.64+0x1a8] ;  /* 0x0001a8340a107981 */ /* 0x000e64000c1e1100 */
[----:B-1----:R-:W-:-:S05]  /*da20*/  PRMT R13, R16, 0x8880, RZ ;  /* 0x00008880100d7816 */ /* 0x002fca00000000ff */
[----:B------:R-:W-:-:S07]  /*da30*/  IMAD R6, R13, R18, RZ ;  /* 0x000000120d067224 */ /* 0x000fce00078e02ff */
.L_x_459:
[----:B------:R-:W-:Y:S05]  /*da40*/  BSYNC B1 ;  /* 0x0000000000017941 */ /* 0x000fea0003800000 */
.L_x_458:
[----:B-1----:R-:W-:Y:S01]  /*da50*/  @!P5 IMAD R13, R108, R17, R6 ;  /* 0x000000116c0dd224 */ /* 0x002fe200078e0206 */
[----:B------:R-:W-:Y:S04]  /*da60*/  BSSY B1, `(.L_x_460) ;  /* 0x0000006000017945 */ /* 0x000fe80003800000 */
[----:B------:R1:W-:Y:S01]  /*da70*/  @!P5 STG.E.U8 desc[UR52][R2.64+0x1a8], R13 ;  /* 0x0001a80d0200d986 */ /* 0x0003e2000c101134 */
[----:B------:R-:W-:Y:S05]  /*da80*/  @P4 BRA `(.L_x_461) ;  /* 0x00000000000c4947 */ /* 0x000fea0003800000 */
[----:B------:R-:W1:Y:S02]  /*da90*/  LDG.E.U8 R16, desc[UR52][R10.64+0x1a9] ;  /* 0x0001a9340a107981 */ /* 0x000e64000c1e1100 */
[----:B-1----:R-:W-:-:S05]  /*daa0*/  PRMT R13, R16, 0x8880, RZ ;  /* 0x00008880100d7816 */ /* 0x002fca00000000ff */
[----:B------:R-:W-:-:S07]  /*dab0*/  IMAD R6, R13, R18, RZ ;  /* 0x000000120d067224 */ /* 0x000fce00078e02ff */
.L_x_461:
[----:B------:R-:W-:Y:S05]  /*dac0*/  BSYNC B1 ;  /* 0x0000000000017941 */ /* 0x000fea0003800000 */
.L_x_460:
        /* <DEDUP_REMOVED lines=13> */
.L_x_463:
[----:B------:R-:W-:Y:S05]  /*dba0*/  BSYNC B1 ;  /* 0x0000000000017941 */ /* 0x000fea0003800000 */
.L_x_462:
[----:B-1----:R-:W-:Y:S01]  /*dbb0*/  @!P1 IMAD R13, R110, R17, R6 ;  /* 0x000000116e0d9224 */ /* 0x002fe200078e0206 */
[----:B------:R-:W-:Y:S04]  /*dbc0*/  BSSY B1, `(.L_x_464) ;  /* 0x0000006000017945 */ /* 0x000fe80003800000 */
[----:B------:R1:W-:Y:S01]  /*dbd0*/  @!P1 STG.E.U8 desc[UR52][R4.64+0x1a8], R13 ;  /* 0x0001a80d04009986 */ /* 0x0003e2000c101134 */
[----:B------:R-:W-:Y:S05]  /*dbe0*/  @P0 BRA `(.L_x_465) ;  /* 0x00000000000c0947 */ /* 0x000fea0003800000 */
[----:B------:R-:W1:Y:S02]  /*dbf0*/  LDG.E.U8 R16, desc[UR52][R8.64+0x1a9] ;  /* 0x0001a93408107981 */ /* 0x000e64000c1e1100 */
[----:B-1----:R-:W-:-:S05]  /*dc00*/  PRMT R13, R16, 0x8880, RZ ;  /* 0x00008880100d7816 */ /* 0x002fca00000000ff */
[----:B------:R-:W-:-:S07]  /*dc10*/  IMAD R6, R13, R18, RZ ;  /* 0x000000120d067224 */ /* 0x000fce00078e02ff */
.L_x_465:
[----:B------:R-:W-:Y:S05]  /*dc20*/  BSYNC B1 ;  /* 0x0000000000017941 */ /* 0x000fea0003800000 */
.L_x_464:
[----:B------:R-:W-:Y:S01]  /*dc30*/  @!P0 IMAD R111, R111, R17, R6 ;  /* 0x000000116f6f8224 */ /* 0x000fe200078e0206 */
[----:B------:R-:W-:Y:S04]  /*dc40*/  BSSY B1, `(.L_x_466) ;  /* 0x0000006000017945 */ /* 0x000fe80003800000 */
[----:B------:R0:W-:Y:S01]  /*dc50*/  @!P0 STG.E.U8 desc[UR52][R4.64+0x1a9], R111 ;  /* 0x0001a96f04008986 */ /* 0x0001e2000c101134 */
[----:B------:R-:W-:Y:S05]  /*dc60*/  @P5 BRA `(.L_x_467) ;  /* 0x00000000000c5947 */ /* 0x000fea0003800000 */
[----:B------:R-:W1:Y:S02]  /*dc70*/  LDG.E.U8 R16, desc[UR52][R10.64+0x1b0] ;  /* 0x0001b0340a107981 */ /* 0x000e64000c1e1100 */
[----:B-1----:R-:W-:-:S05]  /*dc80*/  PRMT R13, R16, 0x8880, RZ ;  /* 0x00008880100d7816 */ /* 0x002fca00000000ff */
[----:B------:R-:W-:-:S07]  /*dc90*/  IMAD R6, R13, R18, RZ ;  /* 0x000000120d067224 */ /* 0x000fce00078e02ff */
.L_x_467:
[----:B------:R-:W-:Y:S05]  /*dca0*/  BSYNC B1 ;  /* 0x0000000000017941 */ /* 0x000fea0003800000 */
.L_x_466:
[----:B-1----:R-:W-:Y:S01]  /*dcb0*/  @!P5 IMAD R13, R112, R17, R6 ;  /* 0x00000011700dd224 */ /* 0x002fe200078e0206 */
[----:B------:R-:W-:Y:S04]  /*dcc0*/  BSSY B1, `(.L_x_468) ;  /* 0x0000006000017945 */ /* 0x000fe80003800000 */
[----:B------:R1:W-:Y:S01]  /*dcd0*/  @!P5 STG.E.U8 desc[UR52][R2.64+0x1b0], R13 ;  /* 0x0001b00d0200d986 */ /* 0x0003e2000c101134 */
[----:B------:R-:W-:Y:S05]  /*dce0*/  @P4 BRA `(.L_x_469) ;  /* 0x00000000000c4947 */ /* 0x000fea0003800000 */
[----:B------:R-:W1:Y:S02]  /*dcf0*/  LDG.E.U8 R16, desc[UR52][R10.64+0x1b1] ;  /* 0x0001b1340a107981 */ /* 0x000e64000c1e1100 */
[----:B-1----:R-:W-:-:S05]  /*dd00*/  PRMT R13, R16, 0x8880, RZ ;  /* 0x00008880100d7816 */ /* 0x002fca00000000ff */
[----:B------:R-:W-:-:S07]  /*dd10*/  IMAD R6, R13, R18, RZ ;  /* 0x000000120d067224 */ /* 0x000fce00078e02ff */
.L_x_469:
[----:B------:R-:W-:Y:S05]  /*dd20*/  BSYNC B1 ;  /* 0x0000000000017941 */ /* 0x000fea0003800000 */
.L_x_468:
        /* <DEDUP_REMOVED lines=13> */
.L_x_471:
[----:B------:R-:W-:Y:S05]  /*de00*/  BSYNC B1 ;  /* 0x0000000000017941 */ /* 0x000fea0003800000 */
.L_x_470:
[----:B-1----:R-:W-:Y:S01]  /*de10*/  @!P3 IMAD R13, R114, R17, R6 ;  /* 0x00000011720db224 */ /* 0x002fe200078e0206 */
[----:B------:R-:W-:Y:S04]  /*de20*/  BSSY B1, `(.L_x_472) ;  /* 0x0000006000017945 */ /* 0x000fe80003800000 */
[----:B------:R1:W-:Y:S01]  /*de30*/  @!P3 STG.E.U8 desc[UR52][R4.64+0x1b0], R13 ;  /* 0x0001b00d0400b986 */ /* 0x0003e2000c101134 */
[----:B------:R-:W-:Y:S05]  /*de40*/  @P2 BRA `(.L_x_473) ;  /* 0x00000000000c2947 */ /* 0x000fea0003800000 */
[----:B------:R-:W1:Y:S02]  /*de50*/  LDG.E.U8 R16, desc[UR52][R8.64+0x1b1] ;  /* 0x0001b13408107981 */ /* 0x000e64000c1e1100 */
[----:B-1----:R-:W-:-:S05]  /*de60*/  PRMT R13, R16, 0x8880, RZ ;  /* 0x00008880100d7816 */ /* 0x002fca00000000ff */
[----:B------:R-:W-:-:S07]  /*de70*/  IMAD R6, R13, R18, RZ ;  /* 0x000000120d067224 */ /* 0x000fce00078e02ff */
.L_x_473:
[----:B------:R-:W-:Y:S05]  /*de80*/  BSYNC B1 ;  /* 0x0000000000017941 */ /* 0x000fea0003800000 */
.L_x_472:
[----:B------:R-:W-:Y:S01]  /*de90*/  @!P2 IMAD R115, R115, R17, R6 ;  /* 0x000000117373a224 */ /* 0x000fe200078e0206 */
[----:B------:R-:W-:Y:S04]  /*dea0*/  BSSY B1, `(.L_x_474) ;  /* 0x0000006000017945 */ /* 0x000fe80003800000 */
[----:B------:R0:W-:Y:S01]  /*deb0*/  @!P2 STG.E.U8 desc[UR52][R4.64+0x1b1], R115 ;  /* 0x0001b1730400a986 */ /* 0x0001e2000c101134 */
[----:B------:R-:W-:Y:S05]  /*dec0*/  @P5 BRA `(.L_x_475) ;  /* 0x00000000000c5947 */ /* 0x000fea0003800000 */
[----:B------:R-:W1:Y:S02]  /*ded0*/  LDG.E.U8 R16, desc[UR52][R10.64+0x1b8] ;  /* 0x0001b8340a107981 */ /* 0x000e64000c1e1100 */
[----:B-1----:R-:W-:-:S05]  /*dee0*/  PRMT R13, R16, 0x8880, RZ ;  /* 0x00008880100d7816 */ /* 0x002fca00000000ff */
[----:B------:R-:W-:-:S07]  /*def0*/  IMAD R6, R13, R18, RZ ;  /* 0x000000120d067224 */ /* 0x000fce00078e02ff */
.L_x_475:
[----:B------:R-:W-:Y:S05]  /*df00*/  BSYNC B1 ;  /* 0x0000000000017941 */ /* 0x000fea0003800000 */
.L_x_474:
[----:B-1----:R-:W-:Y:S01]  /*df10*/  @!P5 IMAD R13, R116, R17, R6 ;  /* 0x00000011740dd224 */ /* 0x002fe200078e0206 */
[----:B------:R-:W-:Y:S04]  /*df20*/  BSSY B1, `(.L_x_476) ;  /* 0x0000006000017945 */ /* 0x000fe80003800000 */
[----:B------:R1:W-:Y:S01]  /*df30*/  @!P5 STG.E.U8 desc[UR52][R2.64+0x1b8], R13 ;  /* 0x0001b80d0200d986 */ /* 0x0003e2000c101134 */
[----:B------:R-:W-:Y:S05]  /*df40*/  @P4 BRA `(.L_x_477) ;  /* 0x00000000000c4947 */ /* 0x000fea0003800000 */
[----:B------:R-:W1:Y:S02]  /*df50*/  LDG.E.U8 R16, desc[UR52][R10.64+0x1b9] ;  /* 0x0001b9340a107981 */ /* 0x000e64000c1e1100 */
[----:B-1----:R-:W-:-:S05]  /*df60*/  PRMT R13, R16, 0x8880, RZ ;  /* 0x00008880100d7816 */ /* 0x002fca00000000ff */
[----:B------:R-:W-:-:S07]  /*df70*/  IMAD R6, R13, R18, RZ ;  /* 0x000000120d067224 */ /* 0x000fce00078e02ff */
.L_x_477:
[----:B------:R-:W-:Y:S05]  /*df80*/  BSYNC B1 ;  /* 0x0000000000017941 */ /* 0x000fea0003800000 */
.L_x_476:
        /* <DEDUP_REMOVED lines=13> */
.L_x_479:
[----:B------:R-:W-:Y:S05]  /*e060*/  BSYNC B1 ;  /* 0x0000000000017941 */ /* 0x000fea0003800000 */
.L_x_478:
[----:B-1----:R-:W-:Y:S01]  /*e070*/  @!P1 IMAD R13, R118, R17, R6 ;  /* 0x00000011760d9224 */ /* 0x002fe200078e0206 */
[----:B------:R-:W-:Y:S04]  /*e080*/  BSSY B1, `(.L_x_480) ;  /* 0x0000006000017945 */ /* 0x000fe80003800000 */
[----:B------:R1:W-:Y:S01]  /*e090*/  @!P1 STG.E.U8 desc[UR52][R4.64+0x1b8], R13 ;  /* 0x0001b80d04009986 */ /* 0x0003e2000c101134 */
[----:B------:R-:W-:Y:S05]  /*e0a0*/  @P0 BRA `(.L_x_481) ;  /* 0x00000000000c0947 */ /* 0x000fea0003800000 */
[----:B------:R-:W1:Y:S02]  /*e0b0*/  LDG.E.U8 R16, desc[UR52][R8.64+0x1b9] ;  /* 0x0001b93408107981 */ /* 0x000e64000c1e1100 */
[----:B-1----:R-:W-:-:S05]  /*e0c0*/  PRMT R13, R16, 0x8880, RZ ;  /* 0x00008880100d7816 */ /* 0x002fca00000000ff */
[----:B------:R-:W-:-:S07]  /*e0d0*/  IMAD R6, R13, R18, RZ ;  /* 0x000000120d067224 */ /* 0x000fce00078e02ff */
.L_x_481:
[----:B------:R-:W-:Y:S05]  /*e0e0*/  BSYNC B1 ;  /* 0x0000000000017941 */ /* 0x000fea0003800000 */
.L_x_480:
[----:B------:R-:W-:Y:S01]  /*e0f0*/  @!P0 IMAD R119, R119, R17, R6 ;  /* 0x0000001177778224 */ /* 0x000fe200078e0206 */
[----:B------:R-:W-:Y:S04]  /*e100*/  BSSY B1, `(.L_x_482) ;  /* 0x0000006000017945 */ /* 0x000fe80003800000 */
[----:B------:R0:W-:Y:S01]  /*e110*/  @!P0 STG.E.U8 desc[UR52][R4.64+0x1b9], R119 ;  /* 0x0001b97704008986 */ /* 0x0001e2000c101134 */
[----:B------:R-:W-:Y:S05]  /*e120*/  @P5 BRA `(.L_x_483) ;  /* 0x00000000000c5947 */ /* 0x000fea0003800000 */
[----:B------:R-:W1:Y:S02]  /*e130*/  LDG.E.U8 R16, desc[UR52][R10.64+0x1c0] ;  /* 0x0001c0340a107981 */ /* 0x000e64000c1e1100 */
[----:B-1----:R-:W-:-:S05]  /*e140*/  PRMT R13, R16, 0x8880, RZ ;  /* 0x00008880100d7816 */ /* 0x002fca00000000ff */
[----:B------:R-:W-:-:S07]  /*e150*/  IMAD R6, R13, R18, RZ ;  /* 0x000000120d067224 */ /* 0x000fce00078e02ff */
.L_x_483:
[----:B------:R-:W-:Y:S05]  /*e160*/  BSYNC B1 ;  /* 0x0000000000017941 */ /* 0x000fea0003800000 */
.L_x_482:
[----:B-1----:R-:W-:Y:S01]  /*e170*/  @!P5 IMAD R13, R120, R17, R6 ;  /* 0x00000011780dd224 */ /* 0x002fe200078e0206 */
[----:B------:R-:W-:Y:S04]  /*e180*/  BSSY B1, `(.L_x_484) ;  /* 0x0000006000017945 */ /* 0x000fe80003800000 */
[----:B------:R1:W-:Y:S01]  /*e190*/  @!P5 STG.E.U8 desc[UR52][R2.64+0x1c0], R13 ;  /* 0x0001c00d0200d986 */ /* 0x0003e2000c101134 */
[----:B------:R-:W-:Y:S05]  /*e1a0*/  @P4 BRA `(.L_x_485) ;  /* 0x00000000000c4947 */ /* 0x000fea0003800000 */
[----:B------:R-:W1:Y:S02]  /*e1b0*/  LDG.E.U8 R16, desc[UR52][R10.64+0x1c1] ;  /* 0x0001c1340a107981 */ /* 0x000e64000c1e1100 */
[----:B-1----:R-:W-:-:S05]  /*e1c0*/  PRMT R13, R16, 0x8880, RZ ;  /* 0x00008880100d7816 */ /* 0x002fca00000000ff */
[----:B------:R-:W-:-:S07]  /*e1d0*/  IMAD R6, R13, R18, RZ ;  /* 0x000000120d067224 */ /* 0x000fce00078e02ff */
.L_x_485:
[----:B------:R-:W-:Y:S05]  /*e1e0*/  BSYNC B1 ;  /* 0x0000000000017941 */ /* 0x000fea0003800000 */
.L_x_484:
        /* <DEDUP_REMOVED lines=13> */
.L_x_487:
[----:B------:R-:W-:Y:S05]  /*e2c0*/  BSYNC B1 ;  /* 0x0000000000017941 */ /* 0x000fea0003800000 */
.L_x_486:
[----:B-1----:R-:W-:Y:S01]  /*e2d0*/  @!P3 IMAD R13, R122, R17, R6 ;  /* 0x000000117a0db224 */ /* 0x002fe200078e0206 */
[----:B------:R-:W-:Y:S04]  /*e2e0*/  BSSY B1, `(.L_x_488) ;  /* 0x0000006000017945 */ /* 0x000fe80003800000 */
[----:B------:R1:W-:Y:S01]  /*e2f0*/  @!P3 STG.E.U8 desc[UR52][R4.64+0x1c0], R13 ;  /* 0x0001c00d0400b986 */ /* 0x0003e2000c101134 */
[----:B------:R-:W-:Y:S05]  /*e300*/  @P2 BRA `(.L_x_489) ;  /* 0x00000000000c2947 */ /* 0x000fea0003800000 */
[----:B------:R-:W1:Y:S02]  /*e310*/  LDG.E.U8 R16, desc[UR52][R8.64+0x1c1] ;  /* 0x0001c13408107981 */ /* 0x000e64000c1e1100 */
[----:B-1----:R-:W-:-:S05]  /*e320*/  PRMT R13, R16, 0x8880, RZ ;  /* 0x00008880100d7816 */ /* 0x002fca00000000ff */
[----:B------:R-:W-:-:S07]  /*e330*/  IMAD R6, R13, R18, RZ ;  /* 0x000000120d067224 */ /* 0x000fce00078e02ff */
.L_x_489:
[----:B------:R-:W-:Y:S05]  /*e340*/  BSYNC B1 ;  /* 0x0000000000017941 */ /* 0x000fea0003800000 */
.L_x_488:
[----:B------:R-:W-:Y:S01]  /*e350*/  @!P2 IMAD R123, R123, R17, R6 ;  /* 0x000000117b7ba224 */ /* 0x000fe200078e0206 */
[----:B------:R-:W-:Y:S04]  /*e360*/  BSSY B1, `(.L_x_490) ;  /* 0x0000006000017945 */ /* 0x000fe80003800000 */
[----:B------:R0:W-:Y:S01]  /*e370*/  @!P2 STG.E.U8 desc[UR52][R4.64+0x1c1], R123 ;  /* 0x0001c17b0400a986 */ /* 0x0001e2000c101134 */
[----:B------:R-:W-:Y:S05]  /*e380*/  @P5 BRA `(.L_x_491) ;  /* 0x00000000000c5947 */ /* 0x000fea0003800000 */
[----:B------:R-:W1:Y:S02]  /*e390*/  LDG.E.U8 R16, desc[UR52][R10.64+0x1c8] ;  /* 0x0001c8340a107981 */ /* 0x000e64000c1e1100 */
[----:B-1----:R-:W-:-:S05]  /*e3a0*/  PRMT R13, R16, 0x8880, RZ ;  /* 0x00008880100d7816 */ /* 0x002fca00000000ff */
[----:B------:R-:W-:-:S07]  /*e3b0*/  IMAD R6, R13, R18, RZ ;  /* 0x000000120d067224 */ /* 0x000fce00078e02ff */
.L_x_491:
[----:B------:R-:W-:Y:S05]  /*e3c0*/  BSYNC B1 ;  /* 0x0000000000017941 */ /* 0x000fea0003800000 */
.L_x_490:
[----:B-1----:R-:W-:Y:S01]  /*e3d0*/  @!P5 IMAD R13, R124, R17, R6 ;  /* 0x000000117c0dd224 */ /* 0x002fe200078e0206 */
[----:B------:R-:W-:Y:S04]  /*e3e0*/  BSSY B1, `(.L_x_492) ;  /* 0x0000006000017945 */ /* 0x000fe80003800000 */
[----:B------:R1:W-:Y:S01]  /*e3f0*/  @!P5 STG.E.U8 desc[UR52][R2.64+0x1c8], R13 ;  /* 0x0001c80d0200d986 */ /* 0x0003e2000c101134 */
[----:B------:R-:W-:Y:S05]  /*e400*/  @P4 BRA `(.L_x_493) ;  /* 0x00000000000c4947 */ /* 0x000fea0003800000 */
[----:B------:R-:W1:Y:S02]  /*e410*/  LDG.E.U8 R16, desc[UR52][R10.64+0x1c9] ;  /* 0x0001c9340a107981 */ /* 0x000e64000c1e1100 */
[----:B-1----:R-:W-:-:S05]  /*e420*/  PRMT R13, R16, 0x8880, RZ ;  /* 0x00008880100d7816 */ /* 0x002fca00000000ff */
[----:B------:R-:W-:-:S07]  /*e430*/  IMAD R6, R13, R18, RZ ;  /* 0x000000120d067224 */ /* 0x000fce00078e02ff */
.L_x_493:
[----:B------:R-:W-:Y:S05]  /*e440*/  BSYNC B1 ;  /* 0x0000000000017941 */ /* 0x000fea0003800000 */
.L_x_492:
        /* <DEDUP_REMOVED lines=13> */
.L_x_495:
[----:B------:R-:W-:Y:S05]  /*e520*/  BSYNC B1 ;  /* 0x0000000000017941 */ /* 0x000fea0003800000 */
.L_x_494:
[----:B-1----:R-:W-:Y:S01]  /*e530*/  @!P1 IMAD R13, R126, R17, R6 ;  /* 0x000000117e0d9224 */ /* 0x002fe200078e0206 */
[----:B------:R-:W-:Y:S04]  /*e540*/  BSSY B1, `(.L_x_496) ;  /* 0x0000006000017945 */ /* 0x000fe80003800000 */
[----:B------:R1:W-:Y:S01]  /*e550*/  @!P1 STG.E.U8 desc[UR52][R4.64+0x1c8], R13 ;  /* 0x0001c80d04009986 */ /* 0x0003e2000c101134 */
[----:B------:R-:W-:Y:S05]  /*e560*/  @P0 BRA `(.L_x_497) ;  /* 0x00000000000c0947 */ /* 0x000fea0003800000 */
[----:B------:R-:W1:Y:S02]  /*e570*/  LDG.E.U8 R16, desc[UR52][R8.64+0x1c9] ;  /* 0x0001c93408107981 */ /* 0x000e64000c1e1100 */
[----:B-1----:R-:W-:-:S05]  /*e580*/  PRMT R13, R16, 0x8880, RZ ;  /* 0x00008880100d7816 */ /* 0x002fca00000000ff */
[----:B------:R-:W-:-:S07]  /*e590*/  IMAD R6, R13, R18, RZ ;  /* 0x000000120d067224 */ /* 0x000fce00078e02ff */
.L_x_497:
[----:B------:R-:W-:Y:S05]  /*e5a0*/  BSYNC B1 ;  /* 0x0000000000017941 */ /* 0x000fea0003800000 */
.L_x_496:
[----:B------:R-:W-:Y:S01]  /*e5b0*/  @!P0 IMAD R127, R127, R17, R6 ;  /* 0x000000117f7f8224 */ /* 0x000fe200078e0206 */
[----:B------:R-:W-:Y:S04]  /*e5c0*/  BSSY B1, `(.L_x_498) ;  /* 0x0000006000017945 */ /* 0x000fe80003800000 */
[----:B------:R0:W-:Y:S01]  /*e5d0*/  @!P0 STG.E.U8 desc[UR52][R4.64+0x1c9], R127 ;  /* 0x0001c97f04008986 */ /* 0x0001e2000c101134 */
[----:B------:R-:W-:Y:S05]  /*e5e0*/  @P5 BRA `(.L_x_499) ;  /* 0x00000000000c5947 */ /* 0x000fea0003800000 */
[----:B------:R-:W1:Y:S02]  /*e5f0*/  LDG.E.U8 R16, desc[UR52][R10.64+0x1d0] ;  /* 0x0001d0340a107981 */ /* 0x000e64000c1e1100 */
[----:B-1----:R-:W-:-:S05]  /*e600*/  PRMT R13, R16, 0x8880, RZ ;  /* 0x00008880100d7816 */ /* 0x002fca00000000ff */
[----:B------:R-:W-:-:S07]  /*e610*/  IMAD R6, R13, R18, RZ ;  /* 0x000000120d067224 */ /* 0x000fce00078e02ff */
.L_x_499:
[----:B------:R-:W-:Y:S05]  /*e620*/  BSYNC B1 ;  /* 0x0000000000017941 */ /* 0x000fea0003800000 */
.L_x_498:
[----:B-1----:R-:W-:Y:S01]  /*e630*/  @!P5 IMAD R13, R128, R17, R6 ;  /* 0x00000011800dd224 */ /* 0x002fe200078e0206 */
[----:B------:R-:W-:Y:S04]  /*e640*/  BSSY B1, `(.L_x_500) ;  /* 0x0000006000017945 */ /* 0x000fe80003800000 */
[----:B------:R1:W-:Y:S01]  /*e650*/  @!P5 STG.E.U8 desc[UR52][R2.64+0x1d0], R13 ;  /* 0x0001d00d0200d986 */ /* 0x0003e2000c101134 */
[----:B------:R-:W-:Y:S05]  /*e660*/  @P4 BRA `(.L_x_501) ;  /* 0x00000000000c4947 */ /* 0x000fea0003800000 */
[----:B------:R-:W1:Y:S02]  /*e670*/  LDG.E.U8 R16, desc[UR52][R10.64+0x1d1] ;  /* 0x0001d1340a107981 */ /* 0x000e64000c1e1100 */
[----:B-1----:R-:W-:-:S05]  /*e680*/  PRMT R13, R16, 0x8880, RZ ;  /* 0x00008880100d7816 */ /* 0x002fca00000000ff */
[----:B------:R-:W-:-:S07]  /*e690*/  IMAD R6, R13, R18, RZ ;  /* 0x000000120d067224 */ /* 0x000fce00078e02ff */
.L_x_501:
[----:B------:R-:W-:Y:S05]  /*e6a0*/  BSYNC B1 ;  /* 0x0000000000017941 */ /* 0x000fea0003800000 */
.L_x_500:
        /* <DEDUP_REMOVED lines=13> */
.L_x_503:
[----:B------:R-:W-:Y:S05]  /*e780*/  BSYNC B1 ;  /* 0x0000000000017941 */ /* 0x000fea0003800000 */
.L_x_502:
[----:B-1----:R-:W-:Y:S01]  /*e790*/  @!P3 IMAD R13, R130, R17, R6 ;  /* 0x00000011820db224 */ /* 0x002fe200078e0206 */
[----:B------:R-:W-:Y:S04]  /*e7a0*/  BSSY B1, `(.L_x_504) ;  /* 0x0000006000017945 */ /* 0x000fe80003800000 */
[----:B------:R1:W-:Y:S01]  /*e7b0*/  @!P3 STG.E.U8 desc[UR52][R4.64+0x1d0], R13 ;  /* 0x0001d00d0400b986 */ /* 0x0003e2000c101134 */
[----:B------:R-:W-:Y:S05]  /*e7c0*/  @P2 BRA `(.L_x_505) ;  /* 0x00000000000c2947 */ /* 0x000fea0003800000 */
[----:B------:R-:W1:Y:S02]  /*e7d0*/  LDG.E.U8 R16, desc[UR52][R8.64+0x1d1] ;  /* 0x0001d13408107981 */ /* 0x000e64000c1e1100 */
[----:B-1----:R-:W-:-:S05]  /*e7e0*/  PRMT R13, R16, 0x8880, RZ ;  /* 0x00008880100d7816 */ /* 0x002fca00000000ff */
[----:B------:R-:W-:-:S07]  /*e7f0*/  IMAD R6, R13, R18, RZ ;  /* 0x000000120d067224 */ /* 0x000fce00078e02ff */
.L_x_505:
[----:B------:R-:W-:Y:S05]  /*e800*/  BSYNC B1 ;  /* 0x0000000000017941 */ /* 0x000fea0003800000 */
.L_x_504:
[----:B------:R-:W-:Y:S01]  /*e810*/  @!P2 IMAD R131, R131, R17, R6 ;  /* 0x000000118383a224 */ /* 0x000fe200078e0206 */
[----:B------:R-:W-:Y:S04]  /*e820*/  BSSY B1, `(.L_x_506) ;  /* 0x0000006000017945 */ /* 0x000fe80003800000 */
[----:B------:R0:W-:Y:S01]  /*e830*/  @!P2 STG.E.U8 desc[UR52][R4.64+0x1d1], R131 ;  /* 0x0001d1830400a986 */ /* 0x0001e2000c101134 */
[----:B------:R-:W-:Y:S05]  /*e840*/  @P5 BRA `(.L_x_507) ;  /* 0x00000000000c5947 */ /* 0x000fea0003800000 */
[----:B------:R-:W1:Y:S02]  /*e850*/  LDG.E.U8 R16, desc[UR52][R10.64+0x1d8] ;  /* 0x0001d8340a107981 */ /* 0x000e64000c1e1100 */
[----:B-1----:R-:W-:-:S05]  /*e860*/  PRMT R13, R16, 0x8880, RZ ;  /* 0x00008880100d7816 */ /* 0x002fca00000000ff */
[----:B------:R-:W-:-:S07]  /*e870*/  IMAD R6, R13, R18, RZ ;  /* 0x000000120d067224 */ /* 0x000fce00078e02ff */
.L_x_507:
[----:B------:R-:W-:Y:S05]  /*e880*/  BSYNC B1 ;  /* 0x0000000000017941 */ /* 0x000fea0003800000 */
.L_x_506:
[----:B-1----:R-:W-:Y:S01]  /*e890*/  @!P5 IMAD R13, R132, R17, R6 ;  /* 0x00000011840dd224 */ /* 0x002fe200078e0206 */
[----:B------:R-:W-:Y:S04]  /*e8a0*/  BSSY B1, `(.L_x_508) ;  /* 0x0000006000017945 */ /* 0x000fe80003800000 */
[----:B------:R1:W-:Y:S01]  /*e8b0*/  @!P5 STG.E.U8 desc[UR52][R2.64+0x1d8], R13 ;  /* 0x0001d80d0200d986 */ /* 0x0003e2000c101134 */
[----:B------:R-:W-:Y:S05]  /*e8c0*/  @P4 BRA `(.L_x_509) ;  /* 0x00000000000c4947 */ /* 0x000fea0003800000 */
[----:B------:R-:W1:Y:S02]  /*e8d0*/  LDG.E.U8 R16, desc[UR52][R10.64+0x1d9] ;  /* 0x0001d9340a107981 */ /* 0x000e64000c1e1100 */
[----:B-1----:R-:W-:-:S05]  /*e8e0*/  PRMT R13, R16, 0x8880, RZ ;  /* 0x00008880100d7816 */ /* 0x002fca00000000ff */
[----:B------:R-:W-:-:S07]  /*e8f0*/  IMAD R6, R13, R18, RZ ;  /* 0x000000120d067224 */ /* 0x000fce00078e02ff */
.L_x_509:
[----:B------:R-:W-:Y:S05]  /*e900*/  BSYNC B1 ;  /* 0x0000000000017941 */ /* 0x000fea0003800000 */
.L_x_508:
        /* <DEDUP_REMOVED lines=13> */
.L_x_511:
[----:B------:R-:W-:Y:S05]  /*e9e0*/  BSYNC B1 ;  /* 0x0000000000017941 */ /* 0x000fea0003800000 */
.L_x_510:
[----:B-1----:R-:W-:Y:S01]  /*e9f0*/  @!P1 IMAD R13, R134, R17, R6 ;  /* 0x00000011860d9224 */ /* 0x002fe200078e0206 */
[----:B------:R-:W-:Y:S04]  /*ea00*/  BSSY B1, `(.L_x_512) ;  /* 0x0000006000017945 */ /* 0x000fe80003800000 */
[----:B------:R1:W-:Y:S01]  /*ea10*/  @!P1 STG.E.U8 desc[UR52][R4.64+0x1d8], R13 ;  /* 0x0001d80d04009986 */ /* 0x0003e2000c101134 */
[----:B------:R-:W-:Y:S05]  /*ea20*/  @P4 BRA `(.L_x_513) ;  /* 0x00000000000c4947 */ /* 0x000fea0003800000 */
[----:B------:R-:W1:Y:S02]  /*ea30*/  LDG.E.U8 R16, desc[UR52][R8.64+0x1d9] ;  /* 0x0001d93408107981 */ /* 0x000e64000c1e1100 */
[----:B-1----:R-:W-:-:S05]  /*ea40*/  PRMT R13, R16, 0x8880, RZ ;  /* 0x00008880100d7816 */ /* 0x002fca00000000ff */
[----:B------:R-:W-:-:S07]  /*ea50*/  IMAD R6, R13, R18, RZ ;  /* 0x000000120d067224 */ /* 0x000fce00078e02ff */
.L_x_513:
[----:B------:R-:W-:Y:S05]  /*ea60*/  BSYNC B1 ;  /* 0x0000000000017941 */ /* 0x000fea0003800000 */
.L_x_512:
[----:B------:R-:W-:Y:S01]  /*ea70*/  @!P4 IMAD R135, R135, R17, R6 ;  /* 0x000000118787c224 */ /* 0x000fe200078e0206 */
[----:B------:R-:W-:Y:S04]  /*ea80*/  BSSY B1, `(.L_x_514) ;  /* 0x0000006000017945 */ /* 0x000fe80003800000 */
[----:B------:R0:W-:Y:S01]  /*ea90*/  @!P4 STG.E.U8 desc[UR52][R4.64+0x1d9], R135 ;  /* 0x0001d9870400c986 */ /* 0x0001e2000c101134 */
[----:B------:R-:W-:Y:S05]  /*eaa0*/  @P5 BRA `(.L_x_515) ;  /* 0x00000000000c5947 */ /* 0x000fea0003800000 */
[----:B------:R-:W1:Y:S02]  /*eab0*/  LDG.E.U8 R16, desc[UR52][R10.64+0x1e0] ;  /* 0x0001e0340a107981 */ /* 0x000e64000c1e1100 */
[----:B-1----:R-:W-:-:S05]  /*eac0*/  PRMT R13, R16, 0x8880, RZ ;  /* 0x00008880100d7816 */ /* 0x002fca00000000ff */
[----:B------:R-:W-:-:S07]  /*ead0*/  IMAD R6, R13, R18, RZ ;  /* 0x000000120d067224 */ /* 0x000fce00078e02ff */
.L_x_515:
[----:B------:R-:W-:Y:S05]  /*eae0*/  BSYNC B1 ;  /* 0x0000000000017941 */ /* 0x000fea0003800000 */
.L_x_514:
[----:B-1----:R-:W-:Y:S01]  /*eaf0*/  @!P5 IMAD R13, R136, R17, R6 ;  /* 0x00000011880dd224 */ /* 0x002fe200078e0206 */
[----:B------:R-:W-:Y:S04]  /*eb00*/  BSSY B1, `(.L_x_516) ;  /* 0x0000006000017945 */ /* 0x000fe80003800000 */
[----:B------:R1:W-:Y:S01]  /*eb10*/  @!P5 STG.E.U8 desc[UR52][R2.64+0x1e0], R13 ;  /* 0x0001e00d0200d986 */ /* 0x0003e2000c101134 */
[----:B------:R-:W-:Y:S05]  /*eb20*/  @P0 BRA `(.L_x_517) ;  /* 0x00000000000c0947 */ /* 0x000fea0003800000 */
[----:B------:R-:W1:Y:S02]  /*eb30*/  LDG.E.U8 R16, desc[UR52][R10.64+0x1e1] ;  /* 0x0001e1340a107981 */ /* 0x000e64000c1e1100 */
[----:B-1----:R-:W-:-:S05]  /*eb40*/  PRMT R13, R16, 0x8880, RZ ;  /* 0x00008880100d7816 */ /* 0x002fca00000000ff */
[----:B------:R-:W-:-:S07]  /*eb50*/  IMAD R6, R13, R18, RZ ;  /* 0x000000120d067224 */ /* 0x000fce00078e02ff */
.L_x_517:
[----:B------:R-:W-:Y:S05]  /*eb60*/  BSYNC B1 ;  /* 0x0000000000017941 */ /* 0x000fea0003800000 */
.L_x_516:
        /* <DEDUP_REMOVED lines=13> */
.L_x_519:
[----:B------:R-:W-:Y:S05]  /*ec40*/  BSYNC B1 ;  /* 0x0000000000017941 */ /* 0x000fea0003800000 */
.L_x_518:
[----:B-1----:R-:W-:Y:S01]  /*ec50*/  @!P3 IMAD R13, R138, R17, R6 ;  /* 0x000000118a0db224 */ /* 0x002fe200078e0206 */
[----:B------:R-:W-:Y:S04]  /*ec60*/  BSSY B1, `(.L_x_520) ;  /* 0x0000006000017945 */ /* 0x000fe80003800000 */
[----:B------:R1:W-:Y:S01]  /*ec70*/  @!P3 STG.E.U8 desc[UR52][R4.64+0x1e0], R13 ;  /* 0x0001e00d0400b986 */ /* 0x0003e2000c101134 */
[----:B------:R-:W-:Y:S05]  /*ec80*/  @P2 BRA `(.L_x_521) ;  /* 0x00000000000c2947 */ /* 0x000fea0003800000 */
[----:B------:R-:W1:Y:S02]  /*ec90*/  LDG.E.U8 R16, desc[UR52][R8.64+0x1e1] ;  /* 0x0001e13408107981 */ /* 0x000e64000c1e1100 */
[----:B-1----:R-:W-:-:S05]  /*eca0*/  PRMT R13, R16, 0x8880, RZ ;  /* 0x00008880100d7816 */ /* 0x002fca00000000ff */
[----:B------:R-:W-:-:S07]  /*ecb0*/  IMAD R6, R13, R18, RZ ;  /* 0x000000120d067224 */ /* 0x000fce00078e02ff */
.L_x_521:
[----:B------:R-:W-:Y:S05]  /*ecc0*/  BSYNC B1 ;  /* 0x0000000000017941 */ /* 0x000fea0003800000 */
.L_x_520:
[----:B------:R-:W-:Y:S01]  /*ecd0*/  @!P2 IMAD R139, R139, R17, R6 ;  /* 0x000000118b8ba224 */ /* 0x000fe200078e0206 */
[----:B------:R-:W-:Y:S04]  /*ece0*/  BSSY B1, `(.L_x_522) ;  /* 0x0000006000017945 */ /* 0x000fe80003800000 */
[----:B------:R0:W-:Y:S01]  /*ecf0*/  @!P2 STG.E.U8 desc[UR52][R4.64+0x1e1], R139 ;  /* 0x0001e18b0400a986 */ /* 0x0001e2000c101134 */
[----:B------:R-:W-:Y:S05]  /*ed00*/  @P0 BRA `(.L_x_523) ;  /* 0x00000000000c0947 */ /* 0x000fea0003800000 */
[----:B------:R-:W1:Y:S02]  /*ed10*/  LDG.E.U8 R16, desc[UR52][R10.64+0x1e8] ;  /* 0x0001e8340a107981 */ /* 0x000e64000c1e1100 */
[----:B-1----:R-:W-:-:S05]  /*ed20*/  PRMT R13, R16, 0x8880, RZ ;  /* 0x00008880100d7816 */ /* 0x002fca00000000ff */
[----:B------:R-:W-:-:S07]  /*ed30*/  IMAD R6, R13, R18, RZ ;  /* 0x000000120d067224 */ /* 0x000fce00078e02ff */
.L_x_523:
[----:B------:R-:W-:Y:S05]  /*ed40*/  BSYNC B1 ;  /* 0x0000000000017941 */ /* 0x000fea0003800000 */
.L_x_522:
[----:B-1----:R-:W-:Y:S01]  /*ed50*/  @!P0 IMAD R13, R140, R17, R6 ;  /* 0x000000118c0d8224 */ /* 0x002fe200078e0206 */
[----:B------:R-:W-:Y:S04]  /*ed60*/  BSSY B1, `(.L_x_524) ;  /* 0x0000006000017945 */ /* 0x000fe80003800000 */
[----:B------:R1:W-:Y:S01]  /*ed70*/  @!P0 STG.E.U8 desc[UR52][R2.64+0x1e8], R13 ;  /* 0x0001e80d02008986 */ /* 0x0003e2000c101134 */
[----:B------:R-:W-:Y:S05]  /*ed80*/  @P5 BRA `(.L_x_525) ;  /* 0x00000000000c5947 */ /* 0x000fea0003800000 */
[----:B------:R-:W1:Y:S02]  /*ed90*/  LDG.E.U8 R16, desc[UR52][R10.64+0x1e9] ;  /* 0x0001e9340a107981 */ /* 0x000e64000c1e1100 */
[----:B-1----:R-:W-:-:S05]  /*eda0*/  PRMT R13, R16, 0x8880, RZ ;  /* 0x00008880100d7816 */ /* 0x002fca00000000ff */
[----:B------:R-:W-:-:S07]  /*edb0*/  IMAD R6, R13, R18, RZ ;  /* 0x000000120d067224 */ /* 0x000fce00078e02ff */
.L_x_525:
[----:B------:R-:W-:Y:S05]  /*edc0*/  BSYNC B1 ;  /* 0x0000000000017941 */ /* 0x000fea0003800000 */
.L_x_524:
        /* <DEDUP_REMOVED lines=13> */
.L_x_527:
[----:B------:R-:W-:Y:S05]  /*eea0*/  BSYNC B1 ;  /* 0x0000000000017941 */ /* 0x000fea0003800000 */
.L_x_526:
[----:B-1----:R-:W-:Y:S01]  /*eeb0*/  @!P4 IMAD R13, R142, R17, R6 ;  /* 0x000000118e0dc224 */ /* 0x002fe200078e0206 */
[----:B------:R-:W-:Y:S04]  /*eec0*/  BSSY B1, `(.L_x_528) ;  /* 0x0000006000017945 */ /* 0x000fe80003800000 */
[----:B------:R1:W-:Y:S01]  /*eed0*/  @!P4 STG.E.U8 desc[UR52][R4.64+0x1e8], R13 ;  /* 0x0001e80d0400c986 */ /* 0x0003e2000c101134 */
[----:B------:R-:W-:Y:S05]  /*eee0*/  @P1 BRA `(.L_x_529) ;  /* 0x00000000000c1947 */ /* 0x000fea0003800000 */
[----:B------:R-:W1:Y:S02]  /*eef0*/  LDG.E.U8 R16, desc[UR52][R8.64+0x1e9] ;  /* 0x0001e93408107981 */ /* 0x000e64000c1e1100 */
[----:B-1----:R-:W-:-:S05]  /*ef00*/  PRMT R13, R16, 0x8880, RZ ;  /* 0x00008880100d7816 */ /* 0x002fca00000000ff */
[----:B------:R-:W-:-:S07]  /*ef10*/  IMAD R6, R13, R18, RZ ;  /* 0x000000120d067224 */ /* 0x000fce00078e02ff */
.L_x_529:
[----:B------:R-:W-:Y:S05]  /*ef20*/  BSYNC B1 ;  /* 0x0000000000017941 */ /* 0x000fea0003800000 */
.L_x_528:
[----:B------:R-:W-:Y:S01]  /*ef30*/  @!P1 IMAD R143, R143, R17, R6 ;  /* 0x000000118f8f9224 */ /* 0x000fe200078e0206 */
[----:B------:R-:W-:Y:S04]  /*ef40*/  BSSY B1, `(.L_x_530) ;  /* 0x0000006000017945 */ /* 0x000fe80003800000 */
[----:B------:R0:W-:Y:S01]  /*ef50*/  @!P1 STG.E.U8 desc[UR52][R4.64+0x1e9], R143 ;  /* 0x0001e98f04009986 */ /* 0x0001e2000c101134 */
[----:B------:R-:W-:Y:S05]  /*ef60*/  @P3 BRA `(.L_x_531) ;  /* 0x00000000000c3947 */ /* 0x000fea0003800000 */
[----:B------:R-:W1:Y:S02]  /*ef70*/  LDG.E.U8 R16, desc[UR52][R10.64+0x1f0] ;  /* 0x0001f0340a107981 */ /* 0x000e64000c1e1100 */
[----:B-1----:R-:W-:-:S05]  /*ef80*/  PRMT R13, R16, 0x8880, RZ ;  /* 0x00008880100d7816 */ /* 0x002fca00000000ff */
[----:B------:R-:W-:-:S07]  /*ef90*/  IMAD R6, R13, R18, RZ ;  /* 0x000000120d067224 */ /* 0x000fce00078e02ff */
.L_x_531:
[----:B------:R-:W-:Y:S05]  /*efa0*/  BSYNC B1 ;  /* 0x0000000000017941 */ /* 0x000fea0003800000 */
.L_x_530:
[----:B-1----:R-:W-:Y:S01]  /*efb0*/  @!P3 IMAD R13, R144, R17, R6 ;  /* 0x00000011900db224 */ /* 0x002fe200078e0206 */
[----:B------:R-:W-:Y:S04]  /*efc0*/  BSSY B1, `(.L_x_532) ;  /* 0x0000006000017945 */ /* 0x000fe80003800000 */
[----:B------:R1:W-:Y:S01]  /*efd0*/  @!P3 STG.E.U8 desc[UR52][R2.64+0x1f0], R13 ;  /* 0x0001f00d0200b986 */ /* 0x0003e2000c101134 */
[----:B------:R-:W-:Y:S05]  /*efe0*/  @P5 BRA `(.L_x_533) ;  /* 0x00000000000c5947 */ /* 0x000fea0003800000 */
[----:B------:R-:W1:Y:S02]  /*eff0*/  LDG.E.U8 R16, desc[UR52][R10.64+0x1f1] ;  /* 0x0001f1340a107981 */ /* 0x000e64000c1e1100 */
[----:B-1----:R-:W-:-:S05]  /*f000*/  PRMT R13, R16, 0x8880, RZ ;  /* 0x00008880100d7816 */ /* 0x002fca00000000ff */
[----:B------:R-:W-:-:S07]  /*f010*/  IMAD R6, R13, R18, RZ ;  /* 0x000000120d067224 */ /* 0x000fce00078e02ff */
.L_x_533:
[----:B------:R-:W-:Y:S05]  /*f020*/  BSYNC B1 ;  /* 0x0000000000017941 */ /* 0x000fea0003800000 */
.L_x_532:
        /* <DEDUP_REMOVED lines=9> */
[----:B------:R-:W-:Y:S01]  /*f0c0*/  ISETP.LT.OR P3, PT, R0, 0x9, !P3 ;  /* 0x000000090000780c */ /* 0x000fe20005f61670 */
[----:B------:R-:W-:-:S12]  /*f0d0*/  @P2 BRA `(.L_x_535) ;  /* 0x00000000000c2947 */ /* 0x000fd80003800000 */
[----:B------:R-:W5:Y:S02]  /*f0e0*/  LDG.E.U8 R16, desc[UR52][R8.64+0x1f0] ;  /* 0x0001f03408107981 */ /* 0x000f64000c1e1100 */
[----:B-----5:R-:W-:-:S05]  /*f0f0*/  PRMT R7, R16, 0x8880, RZ ;  /* 0x0000888010077816 */ /* 0x020fca00000000ff */
[----:B------:R-:W-:-:S07]  /*f100*/  IMAD R6, R7, R18, RZ ;  /* 0x0000001207067224 */ /* 0x000fce00078e02ff */
.L_x_535:
[----:B------:R-:W-:Y:S05]  /*f110*/  BSYNC B1 ;  /* 0x0000000000017941 */ /* 0x000fea0003800000 */
.L_x_534:
[----:B------:R-:W-:Y:S01]  /*f120*/  @!P2 IMAD R7, R146, R17, R6 ;  /* 0x000000119207a224 */ /* 0x000fe200078e0206 */
[----:B------:R-:W-:Y:S04]  /*f130*/  BSSY B1, `(.L_x_536) ;  /* 0x0000006000017945 */ /* 0x000fe80003800000 */
[----:B------:R0:W-:Y:S01]  /*f140*/  @!P2 STG.E.U8 desc[UR52][R4.64+0x1f0], R7 ;  /* 0x0001f0070400a986 */ /* 0x0001e2000c101134 */
[----:B------:R-:W-:Y:S05]  /*f150*/  @P0 BRA `(.L_x_537) ;  /* 0x00000000000c0947 */ /* 0x000fea0003800000 */
[----:B------:R-:W0:Y:S02]  /*f160*/  LDG.E.U8 R16, desc[UR52][R8.64+0x1f1] ;  /* 0x0001f13408107981 */ /* 0x000e24000c1e1100 */
[----:B0-----:R-:W-:-:S05]  /*f170*/  PRMT R7, R16, 0x8880, RZ ;  /* 0x0000888010077816 */ /* 0x001fca00000000ff */
[----:B------:R-:W-:-:S07]  /*f180*/  IMAD R6, R7, R18, RZ ;  /* 0x0000001207067224 */ /* 0x000fce00078e02ff */
.L_x_537:
[----:B------:R-:W-:Y:S05]  /*f190*/  BSYNC B1 ;  /* 0x0000000000017941 */ /* 0x000fea0003800000 */
.L_x_536:
[----:B------:R-:W-:Y:S01]  /*f1a0*/  @!P0 IMAD R147, R147, R17, R6 ;  /* 0x0000001193938224 */ /* 0x000fe200078e0206 */
[----:B------:R-:W-:Y:S04]  /*f1b0*/  BSSY B1, `(.L_x_538) ;  /* 0x0000006000017945 */ /* 0x000fe80003800000 */
[----:B------:R0:W-:Y:S01]  /*f1c0*/  @!P0 STG.E.U8 desc[UR52][R4.64+0x1f1], R147 ;  /* 0x0001f19304008986 */ /* 0x0001e2000c101134 */
[----:B------:R-:W-:Y:S05]  /*f1d0*/  @P5 BRA `(.L_x_539) ;  /* 0x00000000000c5947 */ /* 0x000fea0003800000 */
[----:B------:R-:W0:Y:S02]  /*f1e0*/  LDG.E.U8 R16, desc[UR52][R10.64+0x1f8] ;  /* 0x0001f8340a107981 */ /* 0x000e24000c1e1100 */
[----:B0-----:R-:W-:-:S05]  /*f1f0*/  PRMT R7, R16, 0x8880, RZ ;  /* 0x0000888010077816 */ /* 0x001fca00000000ff */
[----:B------:R-:W-:-:S07]  /*f200*/  IMAD R6, R7, R18, RZ ;  /* 0x0000001207067224 */ /* 0x000fce00078e02ff */
.L_x_539:
[----:B------:R-:W-:Y:S05]  /*f210*/  BSYNC B1 ;  /* 0x0000000000017941 */ /* 0x000fea0003800000 */
.L_x_538:
[----:B0-----:R-:W-:Y:S01]  /*f220*/  @!P5 IMAD R7, R148, R17, R6 ;  /* 0x000000119407d224 */ /* 0x001fe200078e0206 */
[----:B------:R-:W-:Y:S04]  /*f230*/  BSSY B1, `(.L_x_540) ;  /* 0x0000006000017945 */ /* 0x000fe80003800000 */
[----:B------:R0:W-:Y:S01]  /*f240*/  @!P5 STG.E.U8 desc[UR52][R2.64+0x1f8], R7 ;  /* 0x0001f8070200d986 */ /* 0x0001e2000c101134 */
[----:B------:R-:W-:Y:S05]  /*f250*/  @P4 BRA `(.L_x_541) ;  /* 0x00000000000c4947 */ /* 0x000fea0003800000 */
[----:B------:R-:W0:Y:S02]  /*f260*/  LDG.E.U8 R16, desc[UR52][R10.64+0x1f9] ;  /* 0x0001f9340a107981 */ /* 0x000e24000c1e1100 */
[----:B0-----:R-:W-:-:S05]  /*f270*/  PRMT R7, R16, 0x8880, RZ ;  /* 0x0000888010077816 */ /* 0x001fca00000000ff */
[----:B------:R-:W-:-:S07]  /*f280*/  IMAD R6, R7, R18, RZ ;  /* 0x0000001207067224 */ /* 0x000fce00078e02ff */
.L_x_541:
[----:B------:R-:W-:Y:S05]  /*f290*/  BSYNC B1 ;  /* 0x0000000000017941 */ /* 0x000fea0003800000 */
.L_x_540:
[----:B------:R-:W-:Y:S01]  /*f2a0*/  @!P4 IMAD R149, R149, R17, R6 ;  /* 0x000000119595c224 */ /* 0x000fe200078e0206 */
[----:B------:R-:W-:Y:S04]  /*f2b0*/  BSSY B1, `(.L_x_542) ;  /* 0x0000006000017945 */ /* 0x000fe80003800000 */
[----:B------:R0:W-:Y:S01]  /*f2c0*/  @!P4 STG.E.U8 desc[UR52][R2.64+0x1f9], R149 ;  /* 0x0001f9950200c986 */ /* 0x0001e2000c101134 */
[----:B------:R-:W-:Y:S05]  /*f2d0*/  @P3 BRA `(.L_x_543) ;  /* 0x00000000000c3947 */ /* 0x000fea0003800000 */
[----:B------:R-:W0:Y:S02]  /*f2e0*/  LDG.E.U8 R16, desc[UR52][R8.64+0x1f8] ;  /* 0x0001f83408107981 */ /* 0x000e24000c1e1100 */
[----:B012-4-:R-:W-:-:S05]  /*f2f0*/  PRMT R3, R16, 0x8880, RZ ;  /* 0x0000888010037816 */ /* 0x017fca00000000ff */
[----:B------:R-:W-:-:S07]  /*f300*/  IMAD R6, R3, R18, RZ ;  /* 0x0000001203067224 */ /* 0x000fce00078e02ff */
.L_x_543:
[----:B------:R-:W-:Y:S05]  /*f310*/  BSYNC B1 ;  /* 0x0000000000017941 */ /* 0x000fea0003800000 */
.L_x_542:
[----:B012-4-:R-:W-:Y:S01]  /*f320*/  @!P3 IMAD R3, R150, R17, R6 ;  /* 0x000000119603b224 */ /* 0x017fe200078e0206 */
[----:B------:R-:W-:Y:S01]  /*f330*/  ISETP.LT.OR P1, PT, R0, 0x9, !P1 ;  /* 0x000000090000780c */ /* 0x000fe20004f21670 */
[----:B------:R-:W-:Y:S03]  /*f340*/  BSSY B1, `(.L_x_544) ;  /* 0x0000006000017945 */ /* 0x000fe60003800000 */
[----:B------:R0:W-:Y:S09]  /*f350*/  @!P3 STG.E.U8 desc[UR52][R4.64+0x1f8], R3 ;  /* 0x0001f8030400b986 */ /* 0x0001f2000c101134 */
[----:B------:R-:W-:Y:S05]  /*f360*/  @P1 BRA `(.L_x_545) ;  /* 0x00000000000c1947 */ /* 0x000fea0003800000 */
[----:B------:R-:W0:Y:S02]  /*f370*/  LDG.E.U8 R16, desc[UR52][R8.64+0x1f9] ;  /* 0x0001f93408107981 */ /* 0x000e24000c1e1100 */
[----:B0-----:R-:W-:-:S05]  /*f380*/  PRMT R3, R16, 0x8880, RZ ;  /* 0x0000888010037816 */ /* 0x001fca00000000ff */
[----:B------:R-:W-:-:S07]  /*f390*/  IMAD R6, R3, R18, RZ ;  /* 0x0000001203067224 */ /* 0x000fce00078e02ff */
.L_x_545:
[----:B------:R-:W-:Y:S05]  /*f3a0*/  BSYNC B1 ;  /* 0x0000000000017941 */ /* 0x000fea0003800000 */
.L_x_544:
[----:B------:R-:W-:Y:S01]  /*f3b0*/  IMAD R151, R151, R17, R6 ;  /* 0x0000001197977224 */ /* 0x000fe200078e0206 */
[----:B------:R-:W-:Y:S06]  /*f3c0*/  @P1 BRA `(.L_x_546) ;  /* 0x0000004000081947 */ /* 0x000fec0003800000 */
[----:B------:R2:W-:Y:S01]  /*f3d0*/  STG.E.U8 desc[UR52][R4.64+0x1f9], R151 ;  /* 0x0001f99704007986 */ /* 0x0005e2000c101134 */
[----:B------:R-:W-:Y:S05]  /*f3e0*/  BRA `(.L_x_546) ;  /* 0x0000004000007947 */ /* 0x000fea0003800000 */
.L_x_33:
[----:B------:R-:W2:Y:S04]  /*f3f0*/  LDL.LU R6, [R1] ;  /* 0x0000000001067983 */ /* 0x000ea80000300800 */
[----:B------:R-:W3:Y:S04]  /*f400*/  LDL.LU R8, [R1+0x4] ;  /* 0x0000040001087983 */ /* 0x000ee80000300800 */
[----:B------:R-:W4:Y:S04]  /*f410*/  LDL.LU R9, [R1+0x28] ;  /* 0x0000280001097983 */ /* 0x000f280000300800 */
[----:B------:R-:W5:Y:S04]  /*f420*/  LDL.LU R11, [R1+0x90] ;  /* 0x00009000010b7983 */ /* 0x000f680000300800 */
        /* <DEDUP_REMOVED lines=63> */
[----:B------:R-:W5:Y:S01]  /*f820*/  LDL.LU R176, [R1+0x194] ;  /* 0x0001940001b07983 */ /* 0x000f620000300800 */
[----:B------:R-:W-:-:S03]  /*f830*/  ISETP.GE.AND P0, PT, R7, 0x1, PT ;  /* 0x000000010700780c */ /* 0x000fc60003f06270 */
[----:B------:R-:W5:Y:S04]  /*f840*/  LDL.LU R175, [R1+0x198] ;  /* 0x0001980001af7983 */ /* 0x000f680000300800 */
[----:B------:R-:W5:Y:S04]  /*f850*/  LDL.LU R174, [R1+0x19c] ;  /* 0x00019c0001ae7983 */ /* 0x000f680000300800 */
[----:B------:R-:W5:Y:S04]  /*f860*/  LDL.LU R173, [R1+0x1a0] ;  /* 0x0001a00001ad7983 */ /* 0x000f680000300800 */
[----:B------:R-:W5:Y:S01]  /*f870*/  LDL.LU R172, [R1+0x1a4] ;  /* 0x0001a40001ac7983 */ /* 0x000f620000300800 */
[----:B------:R-:W-:-:S03]  /*f880*/  ISETP.LT.OR P1, PT, R0, 0x1, !P0 ;  /* 0x000000010000780c */ /* 0x000fc60004721670 */
        /* <DEDUP_REMOVED lines=13> */
[----:B--2---:R-:W-:-:S03]  /*f960*/  @!P1 IMAD R6, R6, R17, RZ ;  /* 0x0000001106069224 */ /* 0x004fc600078e02ff */
        /* <DEDUP_REMOVED lines=9> */
[----:B------:R0:W-:Y:S04]  /*fa00*/  @!P1 STG.E.U8 desc[UR52][R2.64], R6 ;  /* 0x0000000602009986 */ /* 0x0001e8000c101134 */
[----:B0-----:R-:W4:Y:S01]  /*fa10*/  LDL.LU R6, [R1+0x8] ;  /* 0x0000080001067983 */ /* 0x001f220000300800 */
[----:B------:R-:W-:-:S02]  /*fa20*/  ISETP.GE.AND P1, PT, R7, 0x2, PT ;  /* 0x000000020700780c */ /* 0x000fc40003f26270 */
[C---:B------:R-:W-:Y:S02]  /*fa30*/  ISETP.LT.OR P0, PT, R0.reuse, 0x9, !P0 ;  /* 0x000000090000780c */ /* 0x040fe40004701670 */
[----:B------:R-:W-:-:S13]  /*fa40*/  ISETP.LT.OR P2, PT, R0, 0x1, !P1 ;  /* 0x000000010000780c */ /* 0x000fda0004f41670 */
[----:B---3--:R-:W-:-:S05]  /*fa50*/  @!P2 IMAD R8, R8, R17, RZ ;  /* 0x000000110808a224 */ /* 0x008fca00078e02ff */
[----:B------:R0:W-:Y:S04]  /*fa60*/  @!P2 STG.E.U8 desc[UR52][R2.64+0x1], R8 ;  /* 0x000001080200a986 */ /* 0x0001e8000c101134 */
[----:B0-----:R-:W3:Y:S01]  /*fa70*/  LDL.LU R8, [R1+0xc] ;  /* 0x00000c0001087983 */ /* 0x001ee20000300800 */
[----:B----4-:R-:W-:-:S05]  /*fa80*/  @!P0 IMAD R6, R6, R17, RZ ;  /* 0x0000001106068224 */ /* 0x010fca00078e02ff */
[----:B------:R0:W-:Y:S04]  /*fa90*/  @!P0 STG.E.U8 desc[UR52][R4.64], R6 ;  /* 0x0000000604008986 */ /* 0x0001e8000c101134 */
[----:B0-----:R-:W4:Y:S01]  /*faa0*/  LDL.LU R6, [R1+0x10] ;  /* 0x0000100001067983 */ /* 0x001f220000300800 */
[----:B------:R-:W-:Y:S02]  /*fab0*/  ISETP.GE.AND P2, PT, R7, 0x9, PT ;  /* 0x000000090700780c */ /* 0x000fe40003f46270 */
[C---:B------:R-:W-:Y:S02]  /*fac0*/  ISETP.LT.OR P0, PT, R0.reuse, 0x9, !P1 ;  /* 0x000000090000780c */ /* 0x040fe40004f01670 */
[----:B------:R-:W-:-:S11]  /*fad0*/  ISETP.LT.OR P1, PT, R0, 0x1, !P2 ;  /* 0x000000010000780c */ /* 0x000fd60005721670 */
[----:B---3--:R-:W-:-:S05]  /*fae0*/  @!P0 IMAD R8, R8, R17, RZ ;  /* 0x0000001108088224 */ /* 0x008fca00078e02ff */
[----:B------:R0:W-:Y:S04]  /*faf0*/  @!P0 STG.E.U8 desc[UR52][R4.64+0x1], R8 ;  /* 0x0000010804008986 */ /* 0x0001e8000c101134 */
[----:B0-----:R-:W3:Y:S01]  /*fb00*/  LDL.LU R8, [R1+0x18] ;  /* 0x0000180001087983 */ /* 0x001ee20000300800 */
[----:B----4-:R-:W-:-:S05]  /*fb10*/  @!P1 IMAD R6, R6, R17, RZ ;  /* 0x0000001106069224 */ /* 0x010fca00078e02ff */
[----:B------:R0:W-:Y:S04]  /*fb20*/  @!P1 STG.E.U8 desc[UR52][R2.64+0x8], R6 ;  /* 0x0000080602009986 */ /* 0x0001e8000c101134 */
[----:B0-----:R-:W4:Y:S01]  /*fb30*/  LDL.LU R6, [R1+0x14] ;  /* 0x0000140001067983 */ /* 0x001f220000300800 */
[----:B------:R-:W-:-:S04]  /*fb40*/  ISETP.GE.AND P5, PT, R7, 0xa, PT ;  /* 0x0000000a0700780c */ /* 0x000fc80003fa6270 */
[C---:B------:R-:W-:Y:S02]  /*fb50*/  ISETP.LT.OR P3, PT, R0.reuse, 0x1, !P5 ;  /* 0x000000010000780c */ /* 0x040fe40006f61670 */
[----:B------:R-:W-:-:S11]  /*fb60*/  ISETP.LT.OR P2, PT, R0, 0x9, !P2 ;  /* 0x000000090000780c */ /* 0x000fd60005741670 */
[----:B----4-:R-:W-:-:S05]  /*fb70*/  @!P3 IMAD R6, R6, R17, RZ ;  /* 0x000000110606b224 */ /* 0x010fca00078e02ff */
[----:B------:R0:W-:Y:S04]  /*fb80*/  @!P3 STG.E.U8 desc[UR52][R2.64+0x9], R6 ;  /* 0x000009060200b986 */ /* 0x0001e8000c101134 */
[----:B0-----:R-:W4:Y:S01]  /*fb90*/  LDL.LU R6, [R1+0x1c] ;  /* 0x00001c0001067983 */ /* 0x001f220000300800 */
[----:B------:R-:W-:Y:S01]  /*fba0*/  ISETP.LT.OR P5, PT, R0, 0x9, !P5 ;  /* 0x000000090000780c */ /* 0x000fe20006fa1670 */
[----:B---3--:R-:W-:-:S05]  /*fbb0*/  @!P2 IMAD R8, R8, R17, RZ ;  /* 0x000000110808a224 */ /* 0x008fca00078e02ff */
[----:B------:R0:W-:Y:S04]  /*fbc0*/  @!P2 STG.E.U8 desc[UR52][R4.64+0x8], R8 ;  /* 0x000008080400a986 */ /* 0x0001e8000c101134 */
[----:B0-----:R-:W3:Y:S03]  /*fbd0*/  LDL.LU R8, [R1+0x2c] ;  /* 0x00002c0001087983 */ /* 0x001ee60000300800 */
[----:B----4-:R-:W-:-:S05]  /*fbe0*/  @!P5 IMAD R6, R6, R17, RZ ;  /* 0x000000110606d224 */ /* 0x010fca00078e02ff */
[----:B------:R0:W-:Y:S04]  /*fbf0*/  @!P5 STG.E.U8 desc[UR52][R4.64+0x9], R6 ;  /* 0x000009060400d986 */ /* 0x0001e8000c101134 */
[----:B0-----:R-:W4:Y:S01]  /*fc00*/  LDL.LU R6, [R1+0x20] ;  /* 0x0000200001067983 */ /* 0x001f220000300800 */
[----:B------:R-:W-:-:S04]  /*fc10*/  ISETP.GE.AND P1, PT, R7, 0x11, PT ;  /* 0x000000110700780c */ /* 0x000fc80003f26270 */
[----:B------:R-:W-:Y:S02]  /*fc20*/  ISETP.LT.OR P0, PT, R0, 0x1, !P1 ;  /* 0x000000010000780c */ /* 0x000fe40004f01670 */
[----:B------:R-:W-:-:S11]  /*fc30*/  ISETP.GE.AND P3, PT, R7, 0x12, PT ;  /* 0x000000120700780c */ /* 0x000fd60003f66270 */
[----:B----4-:R-:W-:-:S05]  /*fc40*/  @!P0 IMAD R6, R6, R17, RZ ;  /* 0x0000001106068224 */ /* 0x010fca00078e02ff */
[----:B------:R0:W-:Y:S04]  /*fc50*/  @!P0 STG.E.U8 desc[UR52][R2.64+0x10], R6 ;  /* 0x0000100602008986 */ /* 0x0001e8000c101134 */
[----:B0-----:R-:W4:Y:S01]  /*fc60*/  LDL.LU R6, [R1+0x24] ;  /* 0x0000240001067983 */ /* 0x001f220000300800 */
[C---:B------:R-:W-:Y:S02]  /*fc70*/  ISETP.LT.OR P4, PT, R0.reuse, 0x1, !P3 ;  /* 0x000000010000780c */ /* 0x040fe40005f81670 */
[----:B------:R-:W-:Y:S02]  /*fc80*/  ISETP.GE.AND P2, PT, R7, 0x19, PT ;  /* 0x000000190700780c */ /* 0x000fe40003f46270 */
[C---:B------:R-:W-:Y:S02]  /*fc90*/  ISETP.LT.OR P1, PT, R0.reuse, 0x9, !P1 ;  /* 0x000000090000780c */ /* 0x040fe40004f21670 */
[----:B------:R-:W-:-:S07]  /*fca0*/  ISETP.LT.OR P3, PT, R0, 0x9, !P3 ;  /* 0x000000090000780c */ /* 0x000fce0005f61670 */
[----:B----4-:R-:W-:-:S05]  /*fcb0*/  @!P4 IMAD R6, R6, R17, RZ ;  /* 0x000000110606c224 */ /* 0x010fca00078e02ff */
[----:B------:R0:W-:Y:S04]  /*fcc0*/  @!P4 STG.E.U8 desc[UR52][R2.64+0x11], R6 ;  /* 0x000011060200c986 */ /* 0x0001e8000c101134 */
[----:B0-----:R-:W4:Y:S01]  /*fcd0*/  LDL.LU R6, [R1+0x30] ;  /* 0x0000300001067983 */ /* 0x001f220000300800 */
[----:B------:R-:W-:Y:S01]  /*fce0*/  ISETP.LT.OR P5, PT, R0, 0x1, !P2 ;  /* 0x000000010000780c */ /* 0x000fe200057a1670 */
[-C--:B------:R-:W-:Y:S02]  /*fcf0*/  @!P1 IMAD R9, R9, R17.reuse, RZ ;  /* 0x0000001109099224 */ /* 0x080fe400078e02ff */
[----:B---3--:R-:W-:-:S03]  /*fd00*/  @!P3 IMAD R8, R8, R17, RZ ;  /* 0x000000110808b224 */ /* 0x008fc600078e02ff */
[----:B------:R0:W-:Y:S04]  /*fd10*/  @!P1 STG.E.U8 desc[UR52][R4.64+0x10], R9 ;  /* 0x0000100904009986 */ /* 0x0001e8000c101134 */
[----:B------:R1:W-:Y:S04]  /*fd20*/  @!P3 STG.E.U8 desc[UR52][R4.64+0x11], R8 ;  /* 0x000011080400b986 */ /* 0x0003e8000c101134 */
[----:B0-----:R-:W3:Y:S04]  /*fd30*/  LDL.LU R9, [R1+0x38] ;  /* 0x0000380001097983 */ /* 0x001ee80000300800 */
[----:B-1----:R-:W5:Y:S01]  /*fd40*/  LDL.LU R8, [R1+0x3c] ;  /* 0x00003c0001087983 */ /* 0x002f620000300800 */
[----:B----4-:R-:W-:-:S05]  /*fd50*/  @!P5 IMAD R6, R6, R17, RZ ;  /* 0x000000110606d224 */ /* 0x010fca00078e02ff */
[----:B------:R0:W-:Y:S04]  /*fd60*/  @!P5 STG.E.U8 desc[UR52][R2.64+0x18], R6 ;  /* 0x000018060200d986 */ /* 0x0001e8000c101134 */
[----:B0-----:R-:W4:Y:S01]  /*fd70*/  LDL.LU R6, [R1+0x34] ;  /* 0x0000340001067983 */ /* 0x001f220000300800 */
[----:B------:R-:W-:-:S04]  /*fd80*/  ISETP.GE.AND P0, PT, R7, 0x1a, PT ;  /* 0x0000001a0700780c */ /* 0x000fc80003f06270 */
[C---:B------:R-:W-:Y:S02]  /*fd90*/  ISETP.LT.OR P4, PT, R0.reuse, 0x1, !P0 ;  /* 0x000000010000780c */ /* 0x040fe40004781670 */
[----:B------:R-:W-:Y:S02]  /*fda0*/  ISETP.GE.AND P1, PT, R7, 0x21, PT ;  /* 0x000000210700780c */ /* 0x000fe40003f26270 */
[----:B------:R-:W-:-:S09]  /*fdb0*/  ISETP.LT.OR P2, PT, R0, 0x9, !P2 ;  /* 0x000000090000780c */ /* 0x000fd20005741670 */
[----:B----4-:R-:W-:-:S05]  /*fdc0*/  @!P4 IMAD R6, R6, R17, RZ ;  /* 0x000000110606c224 */ /* 0x010fca00078e02ff */
[----:B------:R0:W-:Y:S04]  /*fdd0*/  @!P4 STG.E.U8 desc[UR52][R2.64+0x19], R6 ;  /* 0x000019060200c986 */ /* 0x0001e8000c101134 */
[----:B0-----:R-:W4:Y:S01]  /*fde0*/  LDL.LU R6, [R1+0x40] ;  /* 0x0000400001067983 */ /* 0x001f220000300800 */
[C---:B------:R-:W-:Y:S02]  /*fdf0*/  ISETP.LT.OR P3, PT, R0.reuse, 0x9, !P0 ;  /* 0x000000090000780c */ /* 0x040fe40004761670 */
[----:B------:R-:W-:Y:S01]  /*fe00*/  ISETP.LT.OR P5, PT, R0, 0x1, !P1 ;  /* 0x000000010000780c */ /* 0x000fe20004fa1670 */
[----:B---3--:R-:W-:-:S05]  /*fe10*/  @!P2 IMAD R9, R9, R17, RZ ;  /* 0x000000110909a224 */ /* 0x008fca00078e02ff */
[----:B------:R0:W-:Y:S05]  /*fe20*/  @!P2 STG.E.U8 desc[UR52][R4.64+0x18], R9 ;  /* 0x000018090400a986 */ /* 0x0001ea000c101134 */
[----:B-----5:R-:W-:-:S05]  /*fe30*/  @!P3 IMAD R8, R8, R17, RZ ;  /* 0x000000110808b224 */ /* 0x020fca00078e02ff */
        /* <DEDUP_REMOVED lines=13> */
[----:B-----5:R-:W-:-:S05]  /*ff10*/  @!P1 IMAD R8, R8, R17, RZ ;  /* 0x0000001108089224 */ /* 0x020fca00078e02ff */
[----:B------:R0:W-:Y:S04]  /*ff20*/  @!P1 STG.E.U8 desc[UR52][R4.64+0x20], R8 ;  /* 0x0000200804009986 */ /* 0x0001e8000c101134 */
[----:B0-----:R-:W5:Y:S03]  /*ff30*/  LDL.LU R8, [R1+0x50] ;  /* 0x0000500001087983 */ /* 0x001f660000300800 */
[----:B----4-:R-:W-:-:S05]  /*ff40*/  @!P2 IMAD R6, R6, R17, RZ ;  /* 0x000000110606a224 */ /* 0x010fca00078e02ff */
[----:B------:R0:W-:Y:S04]  /*ff50*/  @!P2 STG.E.U8 desc[UR52][R4.64+0x21], R6 ;  /* 0x000021060400a986 */ /* 0x0001e8000c101134 */
[----:B0-----:R-:W4:Y:S01]  /*ff60*/  LDL.LU R6, [R1+0x54] ;  /* 0x0000540001067983 */ /* 0x001f220000300800 */
[C---:B------:R-:W-:Y:S02]  /*ff70*/  ISETP.GE.AND P3, PT, R7.reuse, 0x29, PT ;  /* 0x000000290700780c */ /* 0x040fe40003f66270 */
[----:B------:R-:W-:Y:S02]  /*ff80*/  ISETP.GE.AND P0, PT, R7, 0x2a, PT ;  /* 0x0000002a0700780c */ /* 0x000fe40003f06270 */
[C---:B------:R-:W-:Y:S02]  /*ff90*/  ISETP.LT.OR P4, PT, R0.reuse, 0x1, !P3 ;  /* 0x000000010000780c */ /* 0x040fe40005f81670 */
[----:B------:R-:W-:-:S11]  /*ffa0*/  ISETP.LT.OR P5, PT, R0, 0x1, !P0 ;  /* 0x000000010000780c */ /* 0x000fd600047a1670 */
[----:B-----5:R-:W-:-:S05]  /*ffb0*/  @!P4 IMAD R8, R8, R17, RZ ;  /* 0x000000110808c224 */ /* 0x020fca00078e02ff */
[----:B------:R0:W-:Y:S04]  /*ffc0*/  @!P4 STG.E.U8 desc[UR52][R2.64+0x28], R8 ;  /* 0x000028080200c986 */ /* 0x0001e8000c101134 */
[----:B0-----:R-:W5:Y:S01]  /*ffd0*/  LDL.LU R8, [R1+0x60] ;  /* 0x0000600001087983 */ /* 0x001f620000300800 */
[----:B----4-:R-:W-:-:S05]  /*ffe0*/  @!P5 IMAD R6, R6, R17, RZ ;  /* 0x000000110606d224 */ /* 0x010fca00078e02ff */
[----:B------:R0:W-:Y:S04]  /*fff0*/  @!P5 STG.E.U8 desc[UR52][R2.64+0x29], R6 ;  /* 0x000029060200d986 */ /* 0x0001e8000c101134 */
[----:B0-----:R-:W4:Y:S01]  /*10000*/  LDL.LU R6, [R1+0x58] ;  /* 0x0000580001067983 */ /* 0x001f220000300800 */
[C---:B------:R-:W-:Y:S02]  /*10010*/  ISETP.LT.OR P1, PT, R0.reuse, 0x9, !P3 ;  /* 0x000000090000780c */ /* 0x040fe40005f21670 */
[C---:B------:R-:W-:Y:S02]  /*10020*/  ISETP.GE.AND P3, PT, R7.reuse, 0x31, PT ;  /* 0x000000310700780c */ /* 0x040fe40003f66270 */
[----:B------:R-:W-:Y:S02]  /*10030*/  ISETP.GE.AND P2, PT, R7, 0x32, PT ;  /* 0x000000320700780c */ /* 0x000fe40003f46270 */
[----:B------:R-:W-:-:S07]  /*10040*/  ISETP.LT.OR P0, PT, R0, 0x9, !P0 ;  /* 0x000000090000780c */ /* 0x000fce0004701670 */
        /* <DEDUP_REMOVED lines=33> */
[----:B------:R-:W-:Y:S02]  /*10260*/  ISETP.GE.AND P3, PT, R7, 0x41, PT ;  /* 0x000000410700780c */ /* 0x000fe40003f66270 */
[----:B------:R-:W-:-:S09]  /*10270*/  ISETP.LT.OR P0, PT, R0, 0x9, !P0 ;  /* 0x000000090000780c */ /* 0x000fd20004701670 */
[----:B----4-:R-:W-:-:S05]  /*10280*/  @!P1 IMAD R6, R6, R17, RZ ;  /* 0x0000001106069224 */ /* 0x010fca00078e02ff */
[----:B------:R0:W-:Y:S04]  /*10290*/  @!P1 STG.E.U8 desc[UR52][R4.64+0x38], R6 ;  /* 0x0000380604009986 */ /* 0x0001e8000c101134 */
[----:B0-----:R-:W4:Y:S01]  /*102a0*/  LDL.LU R6, [R1+0x7c] ;  /* 0x00007c0001067983 */ /* 0x001f220000300800 */
[----:B------:R-:W-:Y:S02]  /*102b0*/  ISETP.LT.OR P4, PT, R0, 0x1, !P3 ;  /* 0x000000010000780c */ /* 0x000fe40005f81670 */
[----:B------:R-:W-:-:S04]  /*102c0*/  ISETP.GE.AND P2, PT, R7, 0x42, PT ;  /* 0x000000420700780c */ /* 0x000fc80003f46270 */
[----:B------:R-:W-:-:S07]  /*102d0*/  ISETP.LT.OR P5, PT, R0, 0x1, !P2 ;  /* 0x000000010000780c */ /* 0x000fce00057a1670 */
[----:B-----5:R-:W-:-:S06]  /*102e0*/  @!P4 IMAD R8, R8, R17, RZ ;  /* 0x000000110808c224 */ /* 0x020fcc00078e02ff */
[-C--:B---3--:R-:W-:Y:S02]  /*102f0*/  @!P5 IMAD R9, R9, R17.reuse, RZ ;  /* 0x000000110909d224 */ /* 0x088fe400078e02ff */
[----:B----4-:R-:W-:-:S05]  /*10300*/  @!P0 IMAD R6, R6, R17, RZ ;  /* 0x0000001106068224 */ /* 0x010fca00078e02ff */
[----:B------:R0:W-:Y:S04]  /*10310*/  @!P0 STG.E.U8 desc[UR52][R4.64+0x39], R6 ;  /* 0x0000390604008986 */ /* 0x0001e8000c101134 */
[----:B------:R1:W-:Y:S04]  /*10320*/  @!P4 STG.E.U8 desc[UR52][R2.64+0x40], R8 ;  /* 0x000040080200c986 */ /* 0x0003e8000c101134 */
[----:B0-----:R-:W3:Y:S04]  /*10330*/  LDL.LU R6, [R1+0x88] ;  /* 0x0000880001067983 */ /* 0x001ee80000300800 */
[----:B-1----:R-:W4:Y:S04]  /*10340*/  LDL.LU R8, [R1+0x8c] ;  /* 0x00008c0001087983 */ /* 0x002f280000300800 */
[----:B------:R0:W-:Y:S04]  /*10350*/  @!P5 STG.E.U8 desc[UR52][R2.64+0x41], R9 ;  /* 0x000041090200d986 */ /* 0x0001e8000c101134 */
[----:B0-----:R-:W5:Y:S01]  /*10360*/  LDL.LU R9, [R1+0x98] ;  /* 0x0000980001097983 */ /* 0x001f620000300800 */
[----:B------:R-:W-:-:S02]  /*10370*/  ISETP.LT.OR P1, PT, R0, 0x9, !P3 ;  /* 0x000000090000780c */ /* 0x000fc40005f21670 */
[C---:B------:R-:W-:Y:S02]  /*10380*/  ISETP.GE.AND P3, PT, R7.reuse, 0x49, PT ;  /* 0x000000490700780c */ /* 0x040fe40003f66270 */
[C---:B------:R-:W-:Y:S02]  /*10390*/  ISETP.LT.OR P2, PT, R0.reuse, 0x9, !P2 ;  /* 0x000000090000780c */ /* 0x040fe40005741670 */
[----:B------:R-:W-:Y:S02]  /*103a0*/  ISETP.GE.AND P0, PT, R7, 0x4a, PT ;  /* 0x0000004a0700780c */ /* 0x000fe40003f06270 */
[C---:B------:R-:W-:Y:S02]  /*103b0*/  ISETP.LT.OR P4, PT, R0.reuse, 0x1, !P3 ;  /* 0x000000010000780c */ /* 0x040fe40005f81670 */
[C---:B------:R-:W-:Y:S02]  /*103c0*/  ISETP.LT.OR P5, PT, R0.reuse, 0x1, !P0 ;  /* 0x000000010000780c */ /* 0x040fe400047a1670 */
[----:B------:R-:W-:-:S09]  /*103d0*/  ISETP.LT.OR P0, PT, R0, 0x9, !P0 ;  /* 0x000000090000780c */ /* 0x000fd20004701670 */
[-C--:B------:R-:W-:Y:S02]  /*103e0*/  @!P4 IMAD R11, R11, R17.reuse, RZ ;  /* 0x000000110b0bc224 */ /* 0x080fe400078e02ff */
[-C--:B------:R-:W-:Y:S02]  /*103f0*/  @!P5 IMAD R13, R13, R17.reuse, RZ ;  /* 0x000000110d0dd224 */ /* 0x080fe400078e02ff */
[-C--:B------:R-:W-:Y:S02]  /*10400*/  @!P0 IMAD R15, R15, R17.reuse, RZ ;  /* 0x000000110f0f8224 */ /* 0x080fe400078e02ff */
[-C--:B---3--:R-:W-:Y:S02]  /*10410*/  @!P1 IMAD R6, R6, R17.reuse, RZ ;  /* 0x0000001106069224 */ /* 0x088fe400078e02ff */
[----:B----4-:R-:W-:-:S03]  /*10420*/  @!P2 IMAD R8, R8, R17, RZ ;  /* 0x000000110808a224 */ /* 0x010fc600078e02ff */
[----:B------:R-:W-:Y:S01]  /*10430*/  @!P1 STG.E.U8 desc[UR52][R4.64+0x40], R6 ;  /* 0x0000400604009986 */ /* 0x000fe2000c101134 */
[----:B------:R-:W-:Y:S02]  /*10440*/  ISETP.LT.OR P1, PT, R0, 0x9, !P3 ;  /* 0x000000090000780c */ /* 0x000fe40005f21670 */
[C---:B------:R-:W-:Y:S01]  /*10450*/  ISETP.GE.AND P3, PT, R7.reuse, 0x51, PT ;  /* 0x000000510700780c */ /* 0x040fe20003f66270 */
[----:B------:R-:W-:Y:S01]  /*10460*/  @!P2 STG.E.U8 desc[UR52][R4.64+0x41], R8 ;  /* 0x000041080400a986 */ /* 0x000fe2000c101134 */
[----:B------:R-:W-:-:S03]  /*10470*/  ISETP.GE.AND P2, PT, R7, 0x52, PT ;  /* 0x000000520700780c */ /* 0x000fc60003f46270 */
[----:B------:R-:W-:Y:S01]  /*10480*/  @!P4 STG.E.U8 desc[UR52][R2.64+0x48], R11 ;  /* 0x0000480b0200c986 */ /* 0x000fe2000c101134 */
[----:B------:R-:W-:-:S03]  /*10490*/  ISETP.LT.OR P4, PT, R0, 0x1, !P3 ;  /* 0x000000010000780c */ /* 0x000fc60005f81670 */
[----:B------:R-:W-:Y:S01]  /*104a0*/  @!P5 STG.E.U8 desc[UR52][R2.64+0x49], R13 ;  /* 0x0000490d0200d986 */ /* 0x000fe2000c101134 */
[C---:B------:R-:W-:Y:S01]  /*104b0*/  ISETP.LT.OR P5, PT, R0.reuse, 0x1, !P2 ;  /* 0x000000010000780c */ /* 0x040fe200057a1670 */
[----:B-----5:R-:W-:Y:S02]  /*104c0*/  @!P1 IMAD R9, R9, R17, RZ ;  /* 0x0000001109099224 */ /* 0x020fe400078e02ff */
[----:B------:R-:W-:Y:S01]  /*104d0*/  @!P0 STG.E.U8 desc[UR52][R4.64+0x49], R15 ;  /* 0x0000490f04008986 */ /* 0x000fe2000c101134 */
[----:B------:R-:W-:-:S03]  /*104e0*/  ISETP.LT.OR P2, PT, R0, 0x9, !P2 ;  /* 0x000000090000780c */ /* 0x000fc60005741670 */
[----:B------:R0:W-:Y:S01]  /*104f0*/  @!P1 STG.E.U8 desc[UR52][R4.64+0x48], R9 ;  /* 0x0000480904009986 */ /* 0x0001e2000c101134 */
[----:B------:R-:W-:Y:S01]  /*10500*/  ISETP.LT.OR P1, PT, R0, 0x9, !P3 ;  /* 0x000000090000780c */ /* 0x000fe20005f21670 */
[----:B------:R-:W-:Y:S01]  /*10510*/  @!P4 IMAD R19, R19, R17, RZ ;  /* 0x000000111313c224 */ /* 0x000fe200078e02ff */
[----:B------:R-:W-:-:S03]  /*10520*/  ISETP.GE.AND P3, PT, R7, 0x59, PT ;  /* 0x000000590700780c */ /* 0x000fc60003f66270 */
[----:B------:R-:W-:Y:S01]  /*10530*/  @!P5 IMAD R21, R21, R17, RZ ;  /* 0x000000111515d224 */ /* 0x000fe200078e02ff */
[----:B------:R-:W-:Y:S01]  /*10540*/  ISETP.GE.AND P0, PT, R7, 0x5a, PT ;  /* 0x0000005a0700780c */ /* 0x000fe20003f06270 */
[----:B------:R-:W-:Y:S01]  /*10550*/  @!P4 STG.E.U8 desc[UR52][R2.64+0x50], R19 ;  /* 0x000050130200c986 */ /* 0x000fe2000c101134 */
[----:B------:R-:W-:-:S03]  /*10560*/  ISETP.LT.OR P4, PT, R0, 0x1, !P3 ;  /* 0x000000010000780c */ /* 0x000fc60005f81670 */
[----:B------:R-:W-:Y:S01]  /*10570*/  @!P5 STG.E.U8 desc[UR52][R2.64+0x51], R21 ;  /* 0x000051150200d986 */ /* 0x000fe2000c101134 */
[----:B------:R-:W-:Y:S01]  /*10580*/  ISETP.LT.OR P5, PT, R0, 0x1, !P0 ;  /* 0x000000010000780c */ /* 0x000fe200047a1670 */
[-C--:B0-----:R-:W-:Y:S02]  /*10590*/  @!P1 IMAD R9, R235, R17.reuse, RZ ;  /* 0x00000011eb099224 */ /* 0x081fe400078e02ff */
[----:B------:R-:W-:-:S03]  /*105a0*/  @!P2 IMAD R11, R234, R17, RZ ;  /* 0x00000011ea0ba224 */ /* 0x000fc600078e02ff */
[----:B------:R0:W-:Y:S01]  /*105b0*/  @!P1 STG.E.U8 desc[UR52][R4.64+0x50], R9 ;  /* 0x0000500904009986 */ /* 0x0001e2000c101134 */
[----:B------:R-:W-:Y:S02]  /*105c0*/  ISETP.LT.OR P1, PT, R0, 0x9, !P3 ;  /* 0x000000090000780c */ /* 0x000fe40005f21670 */
[-C--:B------:R-:W-:Y:S01]  /*105d0*/  @!P4 IMAD R13, R233, R17.reuse, RZ ;  /* 0x00000011e90dc224 */ /* 0x080fe200078e02ff */
[----:B------:R1:W-:Y:S01]  /*105e0*/  @!P2 STG.E.U8 desc[UR52][R4.64+0x51], R11 ;  /* 0x0000510b0400a986 */ /* 0x0003e2000c101134 */
[C---:B------:R-:W-:Y:S02]  /*105f0*/  ISETP.GE.AND P3, PT, R7.reuse, 0x61, PT ;  /* 0x000000610700780c */ /* 0x040fe40003f66270 */
[----:B------:R-:W-:Y:S01]  /*10600*/  @!P5 IMAD R15, R232, R17, RZ ;  /* 0x00000011e80fd224 */ /* 0x000fe200078e02ff */
[----:B------:R-:W-:Y:S02]  /*10610*/  ISETP.GE.AND P2, PT, R7, 0x62, PT ;  /* 0x000000620700780c */ /* 0x000fe40003f46270 */
[C---:B------:R-:W-:Y:S01]  /*10620*/  ISETP.LT.OR P0, PT, R0.reuse, 0x9, !P0 ;  /* 0x000000090000780c */ /* 0x040fe20004701670 */
[----:B------:R-:W-:Y:S01]  /*10630*/  @!P4 STG.E.U8 desc[UR52][R2.64+0x58], R13 ;  /* 0x0000580d0200c986 */ /* 0x000fe2000c101134 */
[----:B------:R-:W-:-:S03]  /*10640*/  ISETP.LT.OR P4, PT, R0, 0x1, !P3 ;  /* 0x000000010000780c */ /* 0x000fc60005f81670 */
[----:B------:R-:W-:Y:S01]  /*10650*/  @!P5 STG.E.U8 desc[UR52][R2.64+0x59], R15 ;  /* 0x0000590f0200d986 */ /* 0x000fe2000c101134 */
[----:B------:R-:W-:Y:S01]  /*10660*/  ISETP.LT.OR P5, PT, R0, 0x1, !P2 ;  /* 0x000000010000780c */ /* 0x000fe200057a1670 */
[----:B0-----:R-:W-:-:S06]  /*10670*/  @!P1 IMAD R9, R231, R17, RZ ;  /* 0x00000011e7099224 */ /* 0x001fcc00078e02ff */
[-C--:B-1----:R-:W-:Y:S01]  /*10680*/  @!P0 IMAD R11, R230, R17.reuse, RZ ;  /* 0x00000011e60b8224 */ /* 0x082fe200078e02ff */
[----:B------:R0:W-:Y:S01]  /*10690*/  @!P1 STG.E.U8 desc[UR52][R4.64+0x58], R9 ;  /* 0x0000580904009986 */ /* 0x0001e2000c101134 */
[-C--:B------:R-:W-:Y:S01]  /*106a0*/  @!P4 IMAD R19, R229, R17.reuse, RZ ;  /* 0x00000011e513c224 */ /* 0x080fe200078e02ff */
[----:B------:R-:W-:Y:S02]  /*106b0*/  ISETP.LT.OR P1, PT, R0, 0x9, !P3 ;  /* 0x000000090000780c */ /* 0x000fe40005f21670 */
[----:B------:R1:W-:Y:S01]  /*106c0*/  @!P0 STG.E.U8 desc[UR52][R4.64+0x59], R11 ;  /* 0x0000590b04008986 */ /* 0x0003e2000c101134 */
[----:B------:R-:W-:Y:S01]  /*106d0*/  @!P5 IMAD R21, R228, R17, RZ ;  /* 0x00000011e415d224 */ /* 0x000fe200078e02ff */
[C---:B------:R-:W-:Y:S02]  /*106e0*/  ISETP.GE.AND P3, PT, R7.reuse, 0x69, PT ;  /* 0x000000690700780c */ /* 0x040fe40003f66270 */
[C---:B------:R-:W-:Y:S02]  /*106f0*/  ISETP.LT.OR P2, PT, R0.reuse, 0x9, !P2 ;  /* 0x000000090000780c */ /* 0x040fe40005741670 */
[----:B------:R-:W-:Y:S01]  /*10700*/  ISETP.GE.AND P0, PT, R7, 0x6a, PT ;  /* 0x0000006a0700780c */ /* 0x000fe20003f06270 */
[----:B------:R-:W-:Y:S01]  /*10710*/  @!P4 STG.E.U8 desc[UR52][R2.64+0x60], R19 ;  /* 0x000060130200c986 */ /* 0x000fe2000c101134 */
[----:B------:R-:W-:-:S03]  /*10720*/  ISETP.LT.OR P4, PT, R0, 0x1, !P3 ;  /* 0x000000010000780c */ /* 0x000fc60005f81670 */
[----:B------:R-:W-:Y:S01]  /*10730*/  @!P5 STG.E.U8 desc[UR52][R2.64+0x61], R21 ;  /* 0x000061150200d986 */ /* 0x000fe2000c101134 */
[----:B------:R-:W-:Y:S01]  /*10740*/  ISETP.LT.OR P5, PT, R0, 0x1, !P0 ;  /* 0x000000010000780c */ /* 0x000fe200047a1670 */
[----:B0-----:R-:W-:-:S04]  /*10750*/  @!P1 IMAD R9, R227, R17, RZ ;  /* 0x00000011e3099224 */ /* 0x001fc800078e02ff */
[-C--:B------:R-:W-:Y:S01]  /*10760*/  @!P2 IMAD R13, R226, R17.reuse, RZ ;  /* 0x00000011e20da224 */ /* 0x080fe200078e02ff */
[----:B------:R0:W-:Y:S01]  /*10770*/  @!P1 STG.E.U8 desc[UR52][R4.64+0x60], R9 ;  /* 0x0000600904009986 */ /* 0x0001e2000c101134 */
[----:B------:R-:W-:Y:S02]  /*10780*/  ISETP.LT.OR P1, PT, R0, 0x9, !P3 ;  /* 0x000000090000780c */ /* 0x000fe40005f21670 */
[-C--:B-1----:R-:W-:Y:S01]  /*10790*/  @!P4 IMAD R11, R225, R17.reuse, RZ ;  /* 0x00000011e10bc224 */ /* 0x082fe200078e02ff */
        /* <DEDUP_REMOVED lines=229> */
[----:B------:R1:W-:Y:S01]  /*115f0*/  @!P4 STG.E.U8 desc[UR52][R2.64+0xe8], R11 ;  /* 0x0000e80b0200c986 */ /* 0x0003e2000c101134 */
[----:B------:R-:W-:-:S03]  /*11600*/  ISETP.LT.OR P4, PT, R0, 0x1, !P3 ;  /* 0x000000010000780c */ /* 0x000fc60005f81670 */
[----:B------:R-:W-:Y:S01]  /*11610*/  @!P5 STG.E.U8 desc[UR52][R2.64+0xe9], R15 ;  /* 0x0000e90f0200d986 */ /* 0x000fe2000c101134 */
[C---:B------:R-:W-:Y:S01]  /*11620*/  ISETP.LT.OR P5, PT, R0.reuse, 0x1, !P2 ;  /* 0x000000010000780c */ /* 0x040fe200057a1670 */
[----:B0-----:R-:W-:Y:S01]  /*11630*/  @!P1 IMAD R9, R159, R17, RZ ;  /* 0x000000119f099224 */ /* 0x001fe200078e02ff */
[----:B------:R-:W-:-:S05]  /*11640*/  ISETP.LT.OR P2, PT, R0, 0x9, !P2 ;  /* 0x000000090000780c */ /* 0x000fca0005741670 */
[-C--:B--2---:R-:W-:Y:S01]  /*11650*/  @!P0 IMAD R13, R158, R17.reuse, RZ ;  /* 0x000000119e0d8224 */ /* 0x084fe200078e02ff */
[----:B------:R0:W-:Y:S01]  /*11660*/  @!P1 STG.E.U8 desc[UR52][R4.64+0xe8], R9 ;  /* 0x0000e80904009986 */ /* 0x0001e2000c101134 */
[-C--:B------:R-:W-:Y:S01]  /*11670*/  @!P4 IMAD R19, R157, R17.reuse, RZ ;  /* 0x000000119d13c224 */ /* 0x080fe200078e02ff */
[----:B------:R-:W-:Y:S02]  /*11680*/  ISETP.LT.OR P1, PT, R0, 0x9, !P3 ;  /* 0x000000090000780c */ /* 0x000fe40005f21670 */
[----:B------:R2:W-:Y:S01]  /*11690*/  @!P0 STG.E.U8 desc[UR52][R4.64+0xe9], R13 ;  /* 0x0000e90d04008986 */ /* 0x0005e2000c101134 */
[----:B------:R-:W-:Y:S01]  /*116a0*/  @!P5 IMAD R21, R156, R17, RZ ;  /* 0x000000119c15d224 */ /* 0x000fe200078e02ff */
[C---:B------:R-:W-:Y:S02]  /*116b0*/  ISETP.GE.AND P3, PT, R7.reuse, 0xf9, PT ;  /* 0x000000f90700780c */ /* 0x040fe40003f66270 */
[----:B------:R-:W-:Y:S01]  /*116c0*/  ISETP.GE.AND P0, PT, R7, 0xfa, PT ;  /* 0x000000fa0700780c */ /* 0x000fe20003f06270 */
[----:B------:R-:W-:Y:S01]  /*116d0*/  @!P4 STG.E.U8 desc[UR52][R2.64+0xf0], R19 ;  /* 0x0000f0130200c986 */ /* 0x000fe2000c101134 */
[----:B------:R-:W-:-:S03]  /*116e0*/  ISETP.LT.OR P4, PT, R0, 0x1, !P3 ;  /* 0x000000010000780c */ /* 0x000fc60005f81670 */
[----:B------:R-:W-:Y:S01]  /*116f0*/  @!P5 STG.E.U8 desc[UR52][R2.64+0xf1], R21 ;  /* 0x0000f1150200d986 */ /* 0x000fe2000c101134 */
[----:B------:R-:W-:Y:S01]  /*11700*/  ISETP.LT.OR P5, PT, R0, 0x1, !P0 ;  /* 0x000000010000780c */ /* 0x000fe200047a1670 */
[-C--:B-1----:R-:W-:Y:S02]  /*11710*/  @!P2 IMAD R11, R22, R17.reuse, RZ ;  /* 0x00000011160ba224 */ /* 0x082fe400078e02ff */
[----:B0-----:R-:W-:-:S03]  /*11720*/  @!P1 IMAD R9, R23, R17, RZ ;  /* 0x0000001117099224 */ /* 0x001fc600078e02ff */
[----:B------:R-:W-:Y:S01]  /*11730*/  @!P2 STG.E.U8 desc[UR52][R4.64+0xf1], R11 ;  /* 0x0000f10b0400a986 */ /* 0x000fe2000c101134 */
[----:B------:R-:W-:Y:S02]  /*11740*/  ISETP.LT.OR P2, PT, R0, 0x9, !P3 ;  /* 0x000000090000780c */ /* 0x000fe40005f41670 */
[-C--:B--2---:R-:W-:Y:S01]  /*11750*/  @!P4 IMAD R13, R20, R17.reuse, RZ ;  /* 0x00000011140dc224 */ /* 0x084fe200078e02ff */
[----:B------:R0:W-:Y:S01]  /*11760*/  @!P1 STG.E.U8 desc[UR52][R4.64+0xf0], R9 ;  /* 0x0000f00904009986 */ /* 0x0001e2000c101134 */
[C---:B------:R-:W-:Y:S02]  /*11770*/  ISETP.GE.AND P3, PT, R7.reuse, 0x101, PT ;  /* 0x000001010700780c */ /* 0x040fe40003f66270 */
[----:B------:R-:W-:Y:S01]  /*11780*/  @!P5 IMAD R15, R14, R17, RZ ;  /* 0x000000110e0fd224 */ /* 0x000fe200078e02ff */
        /* <DEDUP_REMOVED lines=10> */
[-C--:B------:R-:W-:Y:S01]  /*11830*/  @!P4 IMAD R19, R24, R17.reuse, RZ ;  /* 0x000000111813c224 */ /* 0x080fe200078e02ff */
[----:B------:R1:W-:Y:S01]  /*11840*/  @!P0 STG.E.U8 desc[UR52][R4.64+0xf9], R11 ;  /* 0x0000f90b04008986 */ /* 0x0003e2000c101134 */
[----:B------:R-:W-:Y:S02]  /*11850*/  ISETP.GE.AND P3, PT, R7, 0x109, PT ;  /* 0x000001090700780c */ /* 0x000fe40003f66270 */
        /* <DEDUP_REMOVED lines=12> */
[----:B------:R-:W-:Y:S01]  /*11920*/  @!P1 STG.E.U8 desc[UR52][R4.64+0x101], R27 ;  /* 0x0001011b04009986 */ /* 0x000fe2000c101134 */
        /* <DEDUP_REMOVED lines=22> */
[----:B------:R-:W-:-:S04]  /*11a90*/  @!P1 IMAD R35, R35, R17, RZ ;  /* 0x0000001123239224 */ /* 0x000fc800078e02ff */
[-C--:B0-----:R-:W-:Y:S01]  /*11aa0*/  @!P3 IMAD R9, R34, R17.reuse, RZ ;  /* 0x000000112209b224 */ /* 0x081fe200078e02ff */
[----:B------:R-:W-:Y:S01]  /*11ab0*/  @!P1 STG.E.U8 desc[UR52][R4.64+0x111], R35 ;  /* 0x0001112304009986 */ /* 0x000fe2000c101134 */
[----:B------:R-:W-:Y:S02]  /*11ac0*/  ISETP.GE.AND P1, PT, R7, 0x121, PT ;  /* 0x000001210700780c */ /* 0x000fe40003f26270 */
[-C--:B------:R-:W-:Y:S01]  /*11ad0*/  @!P4 IMAD R37, R37, R17.reuse, RZ ;  /* 0x000000112525c224 */ /* 0x080fe200078e02ff */
[----:B------:R0:W-:Y:S01]  /*11ae0*/  @!P3 STG.E.U8 desc[UR52][R4.64+0x110], R9 ;  /* 0x000110090400b986 */ /* 0x0001e2000c101134 */
[----:B------:R-:W-:Y:S02]  /*11af0*/  ISETP.LT.OR P0, PT, R0, 0x9, !P0 ;  /* 0x000000090000780c */ /* 0x000fe40004701670 */
[----:B------:R-:W-:Y:S01]  /*11b00*/  @!P5 IMAD R11, R36, R17, RZ ;  /* 0x00000011240bd224 */ /* 0x000fe200078e02ff */
[C---:B------:R-:W-:Y:S02]  /*11b10*/  ISETP.LT.OR P2, PT, R0.reuse, 0x9, !P2 ;  /* 0x000000090000780c */ /* 0x040fe40005741670 */
[----:B------:R-:W-:Y:S01]  /*11b20*/  ISETP.GE.AND P3, PT, R7, 0x122, PT ;  /* 0x000001220700780c */ /* 0x000fe20003f66270 */
[----:B------:R-:W-:Y:S01]  /*11b30*/  @!P4 STG.E.U8 desc[UR52][R2.64+0x119], R37 ;  /* 0x000119250200c986 */ /* 0x000fe2000c101134 */
[----:B------:R-:W-:-:S03]  /*11b40*/  ISETP.LT.OR P4, PT, R0, 0x1, !P1 ;  /* 0x000000010000780c */ /* 0x000fc60004f81670 */
[----:B------:R-:W-:Y:S01]  /*11b50*/  @!P5 STG.E.U8 desc[UR52][R2.64+0x118], R11 ;  /* 0x0001180b0200d986 */ /* 0x000fe2000c101134 */
[----:B------:R-:W-:Y:S02]  /*11b60*/  ISETP.LT.OR P5, PT, R0, 0x1, !P3 ;  /* 0x000000010000780c */ /* 0x000fe40005fa1670 */
[----:B------:R-:W-:-:S03]  /*11b70*/  @!P0 IMAD R39, R39, R17, RZ ;  /* 0x0000001127278224 */ /* 0x000fc600078e02ff */
[-C--:B0-----:R-:W-:Y:S01]  /*11b80*/  @!P2 IMAD R9, R38, R17.reuse, RZ ;  /* 0x000000112609a224 */ /* 0x081fe200078e02ff */
[----:B------:R-:W-:Y:S01]  /*11b90*/  ISETP.LT.OR P3, PT, R0, 0x9, !P3 ;  /* 0x000000090000780c */ /* 0x000fe20005f61670 */
[----:B------:R-:W-:Y:S02]  /*11ba0*/  @!P0 STG.E.U8 desc[UR52][R4.64+0x119], R39 ;  /* 0x0001192704008986 */ /* 0x000fe4000c101134 */
[-C--:B------:R-:W-:Y:S01]  /*11bb0*/  @!P4 IMAD R13, R40, R17.reuse, RZ ;  /* 0x00000011280dc224 */ /* 0x080fe200078e02ff */
[----:B------:R-:W-:Y:S01]  /*11bc0*/  ISETP.GE.AND P0, PT, R7, 0x12a, PT ;  /* 0x0000012a0700780c */ /* 0x000fe20003f06270 */
[----:B------:R0:W-:Y:S02]  /*11bd0*/  @!P2 STG.E.U8 desc[UR52][R4.64+0x118], R9 ;  /* 0x000118090400a986 */ /* 0x0001e4000c101134 */
        /* <DEDUP_REMOVED lines=183> */
[----:B------:R-:W-:Y:S02]  /*12750*/  ISETP.GE.AND P1, PT, R7, 0x192, PT ;  /* 0x000001920700780c */ /* 0x000fe40003f26270 */
[C---:B------:R-:W-:Y:S01]  /*12760*/  ISETP.LT.OR P0, PT, R0.reuse, 0x9, !P0 ;  /* 0x000000090000780c */ /* 0x040fe20004701670 */
[----:B------:R-:W-:Y:S01]  /*12770*/  @!P4 STG.E.U8 desc[UR52][R2.64+0x189], R93 ;  /* 0x0001895d0200c986 */ /* 0x000fe2000c101134 */
[----:B------:R-:W-:-:S03]  /*12780*/  ISETP.LT.OR P4, PT, R0, 0x1, !P3 ;  /* 0x000000010000780c */ /* 0x000fc60005f81670 */
[----:B------:R-:W-:Y:S01]  /*12790*/  @!P5 STG.E.U8 desc[UR52][R2.64+0x188], R11 ;  /* 0x0001880b0200d986 */ /* 0x000fe2000c101134 */
[----:B------:R-:W-:Y:S02]  /*127a0*/  ISETP.LT.OR P5, PT, R0, 0x1, !P1 ;  /* 0x000000010000780c */ /* 0x000fe40004fa1670 */
[----:B0-----:R-:W-:-:S05]  /*127b0*/  @!P2 IMAD R9, R94, R17, RZ ;  /* 0x000000115e09a224 */ /* 0x001fca00078e02ff */
[-C--:B------:R-:W-:Y:S02]  /*127c0*/  @!P0 IMAD R95, R95, R17.reuse, RZ ;  /* 0x000000115f5f8224 */ /* 0x080fe400078e02ff */
[-C--:B------:R-:W-:Y:S01]  /*127d0*/  @!P4 IMAD R13, R96, R17.reuse, RZ ;  /* 0x00000011600dc224 */ /* 0x080fe200078e02ff */
[----:B------:R0:W-:Y:S01]  /*127e0*/  @!P2 STG.E.U8 desc[UR52][R4.64+0x188], R9 ;  /* 0x000188090400a986 */ /* 0x0001e2000c101134 */
[C---:B------:R-:W-:Y:S02]  /*127f0*/  ISETP.LT.OR P3, PT, R0.reuse, 0x9, !P3 ;  /* 0x000000090000780c */ /* 0x040fe40005f61670 */
[----:B------:R-:W-:Y:S01]  /*12800*/  @!P5 IMAD R97, R97, R17, RZ ;  /* 0x000000116161d224 */ /* 0x000fe200078e02ff */
[----:B------:R-:W-:Y:S01]  /*12810*/  @!P0 STG.E.U8 desc[UR52][R4.64+0x189], R95 ;  /* 0x0001895f04008986 */ /* 0x000fe2000c101134 */
[----:B------:R-:W-:Y:S02]  /*12820*/  ISETP.LT.OR P1, PT, R0, 0x9, !P1 ;  /* 0x000000090000780c */ /* 0x000fe40004f21670 */
[----:B------:R-:W-:-:S02]  /*12830*/  ISETP.GE.AND P2, PT, R7, 0x199, PT ;  /* 0x000001990700780c */ /* 0x000fc40003f46270 */
[----:B------:R-:W-:Y:S01]  /*12840*/  ISETP.GE.AND P0, PT, R7, 0x19a, PT ;  /* 0x0000019a0700780c */ /* 0x000fe20003f06270 */
[----:B------:R-:W-:Y:S03]  /*12850*/  @!P4 STG.E.U8 desc[UR52][R2.64+0x190], R13 ;  /* 0x0001900d0200c986 */ /* 0x000fe6000c101134 */
[C---:B------:R-:W-:Y:S01]  /*12860*/  ISETP.LT.OR P4, PT, R0.reuse, 0x1, !P0 ;  /* 0x000000010000780c */ /* 0x040fe20004781670 */
[----:B------:R-:W-:Y:S01]  /*12870*/  @!P5 STG.E.U8 desc[UR52][R2.64+0x191], R97 ;  /* 0x000191610200d986 */ /* 0x000fe2000c101134 */
[----:B------:R-:W-:Y:S01]  /*12880*/  ISETP.LT.OR P5, PT, R0, 0x1, !P2 ;  /* 0x000000010000780c */ /* 0x000fe200057a1670 */
[-C--:B0-----:R-:W-:Y:S02]  /*12890*/  @!P3 IMAD R9, R98, R17.reuse, RZ ;  /* 0x000000116209b224 */ /* 0x081fe400078e02ff */
[----:B------:R-:W-:Y:S01]  /*128a0*/  @!P1 IMAD R99, R99, R17, RZ ;  /* 0x0000001163639224 */ /* 0x000fe200078e02ff */
[----:B------:R-:W-:-:S02]  /*128b0*/  ISETP.LT.OR P2, PT, R0, 0x9, !P2 ;  /* 0x000000090000780c */ /* 0x000fc40005741670 */
[----:B------:R0:W-:Y:S01]  /*128c0*/  @!P3 STG.E.U8 desc[UR52][R4.64+0x190], R9 ;  /* 0x000190090400b986 */ /* 0x0001e2000c101134 */
[----:B------:R-:W-:Y:S02]  /*128d0*/  ISETP.GE.AND P3, PT, R7, 0x1a2, PT ;  /* 0x000001a20700780c */ /* 0x000fe40003f66270 */
[----:B------:R-:W-:Y:S01]  /*128e0*/  ISETP.LT.OR P0, PT, R0, 0x9, !P0 ;  /* 0x000000090000780c */ /* 0x000fe20004701670 */
[----:B------:R-:W-:Y:S01]  /*128f0*/  @!P1 STG.E.U8 desc[UR52][R4.64+0x191], R99 ;  /* 0x0001916304009986 */ /* 0x000fe2000c101134 */
[-C--:B------:R-:W-:Y:S02]  /*12900*/  @!P4 IMAD R101, R101, R17.reuse, RZ ;  /* 0x000000116565c224 */ /* 0x080fe400078e02ff */
[----:B------:R-:W-:Y:S01]  /*12910*/  @!P5 IMAD R11, R100, R17, RZ ;  /* 0x00000011640bd224 */ /* 0x000fe200078e02ff */
[----:B------:R-:W-:Y:S02]  /*12920*/  ISETP.GE.AND P1, PT, R7, 0x1a1, PT ;  /* 0x000001a10700780c */ /* 0x000fe40003f26270 */
[----:B------:R-:W-:Y:S02]  /*12930*/  @!P4 STG.E.U8 desc[UR52][R2.64+0x199], R101 ;  /* 0x000199650200c986 */ /* 0x000fe4000c101134 */
[----:B------:R-:W-:-:S02]  /*12940*/  ISETP.LT.OR P4, PT, R0, 0x1, !P1 ;  /* 0x000000010000780c */ /* 0x000fc40004f81670 */
[----:B------:R-:W-:Y:S01]  /*12950*/  @!P5 STG.E.U8 desc[UR52][R2.64+0x198], R11 ;  /* 0x0001980b0200d986 */ /* 0x000fe2000c101134 */
[----:B------:R-:W-:Y:S01]  /*12960*/  ISETP.LT.OR P5, PT, R0, 0x1, !P3 ;  /* 0x000000010000780c */ /* 0x000fe20005fa1670 */
[-C--:B0-----:R-:W-:Y:S02]  /*12970*/  @!P2 IMAD R9, R102, R17.reuse, RZ ;  /* 0x000000116609a224 */ /* 0x081fe400078e02ff */
[----:B------:R-:W-:Y:S01]  /*12980*/  @!P0 IMAD R103, R103, R17, RZ ;  /* 0x0000001167678224 */ /* 0x000fe200078e02ff */
[C---:B------:R-:W-:Y:S02]  /*12990*/  ISETP.LT.OR P1, PT, R0.reuse, 0x9, !P1 ;  /* 0x000000090000780c */ /* 0x040fe40004f21670 */
[----:B------:R0:W-:Y:S01]  /*129a0*/  @!P2 STG.E.U8 desc[UR52][R4.64+0x198], R9 ;  /* 0x000198090400a986 */ /* 0x0001e2000c101134 */
[----:B------:R-:W-:-:S03]  /*129b0*/  ISETP.LT.OR P3, PT, R0, 0x9, !P3 ;  /* 0x000000090000780c */ /* 0x000fc60005f61670 */
[-C--:B------:R-:W-:Y:S01]  /*129c0*/  @!P4 IMAD R13, R104, R17.reuse, RZ ;  /* 0x00000011680dc224 */ /* 0x080fe200078e02ff */
[----:B------:R-:W-:Y:S02]  /*129d0*/  @!P0 STG.E.U8 desc[UR52][R4.64+0x199], R103 ;  /* 0x0001996704008986 */ /* 0x000fe4000c101134 */
[-C--:B------:R-:W-:Y:S01]  /*129e0*/  @!P5 IMAD R105, R105, R17.reuse, RZ ;  /* 0x000000116969d224 */ /* 0x080fe200078e02ff */
[C---:B------:R-:W-:Y:S02]  /*129f0*/  ISETP.GE.AND P2, PT, R7.reuse, 0x1a9, PT ;  /* 0x000001a90700780c */ /* 0x040fe40003f46270 */
[----:B------:R-:W-:Y:S01]  /*12a00*/  ISETP.GE.AND P0, PT, R7, 0x1aa, PT ;  /* 0x000001aa0700780c */ /* 0x000fe20003f06270 */
[----:B------:R-:W-:Y:S03]  /*12a10*/  @!P4 STG.E.U8 desc[UR52][R2.64+0x1a0], R13 ;  /* 0x0001a00d0200c986 */ /* 0x000fe6000c101134 */
[C---:B------:R-:W-:Y:S01]  /*12a20*/  ISETP.LT.OR P4, PT, R0.reuse, 0x1, !P0 ;  /* 0x000000010000780c */ /* 0x040fe20004781670 */
[----:B------:R-:W-:Y:S01]  /*12a30*/  @!P5 STG.E.U8 desc[UR52][R2.64+0x1a1], R105 ;  /* 0x0001a1690200d986 */ /* 0x000fe2000c101134 */
[----:B------:R-:W-:Y:S01]  /*12a40*/  ISETP.LT.OR P5, PT, R0, 0x1, !P2 ;  /* 0x000000010000780c */ /* 0x000fe200057a1670 */
[----:B0-----:R-:W-:-:S02]  /*12a50*/  @!P1 IMAD R9, R106, R17, RZ ;  /* 0x000000116a099224 */ /* 0x001fc400078e02ff */
[-C--:B------:R-:W-:Y:S01]  /*12a60*/  @!P3 IMAD R107, R107, R17.reuse, RZ ;  /* 0x000000116b6bb224 */ /* 0x080fe200078e02ff */
[C---:B------:R-:W-:Y:S02]  /*12a70*/  ISETP.LT.OR P2, PT, R0.reuse, 0x9, !P2 ;  /* 0x000000090000780c */ /* 0x040fe40005741670 */
[----:B------:R0:W-:Y:S01]  /*12a80*/  @!P1 STG.E.U8 desc[UR52][R4.64+0x1a0], R9 ;  /* 0x0001a00904009986 */ /* 0x0001e2000c101134 */
[----:B------:R-:W-:Y:S02]  /*12a90*/  ISETP.GE.AND P1, PT, R7, 0x1b2, PT ;  /* 0x000001b20700780c */ /* 0x000fe40003f26270 */
[----:B------:R-:W-:Y:S01]  /*12aa0*/  ISETP.LT.OR P0, PT, R0, 0x9, !P0 ;  /* 0x000000090000780c */ /* 0x000fe20004701670 */
[----:B------:R-:W-:Y:S01]  /*12ab0*/  @!P3 STG.E.U8 desc[UR52][R4.64+0x1a1], R107 ;  /* 0x0001a16b0400b986 */ /* 0x000fe2000c101134 */
[-C--:B------:R-:W-:Y:S02]  /*12ac0*/  @!P4 IMAD R109, R109, R17.reuse, RZ ;  /* 0x000000116d6dc224 */ /* 0x080fe400078e02ff */
[----:B------:R-:W-:Y:S01]  /*12ad0*/  @!P5 IMAD R11, R108, R17, RZ ;  /* 0x000000116c0bd224 */ /* 0x000fe200078e02ff */
[----:B------:R-:W-:-:S02]  /*12ae0*/  ISETP.GE.AND P3, PT, R7, 0x1b1, PT ;  /* 0x000001b10700780c */ /* 0x000fc40003f66270 */
[----:B------:R-:W-:Y:S02]  /*12af0*/  @!P4 STG.E.U8 desc[UR52][R2.64+0x1a9], R109 ;  /* 0x0001a96d0200c986 */ /* 0x000fe4000c101134 */
[C---:B------:R-:W-:Y:S02]  /*12b00*/  ISETP.LT.OR P4, PT, R0.reuse, 0x1, !P3 ;  /* 0x000000010000780c */ /* 0x040fe40005f81670 */
        /* <DEDUP_REMOVED lines=93> */
[----:B------:R-:W-:Y:S01]  /*130e0*/  @!P5 IMAD R137, R137, R17, RZ ;  /* 0x000000118989d224 */ /* 0x000fe200078e02ff */
[C---:B------:R-:W-:Y:S02]  /*130f0*/  ISETP.GE.AND P2, PT, R7.reuse, 0x1e9, PT ;  /* 0x000001e90700780c */ /* 0x040fe40003f46270 */
[----:B------:R-:W-:Y:S01]  /*13100*/  ISETP.GE.AND P0, PT, R7, 0x1ea, PT ;  /* 0x000001ea0700780c */ /* 0x000fe20003f06270 */
[----:B------:R-:W-:Y:S01]  /*13110*/  @!P4 STG.E.U8 desc[UR52][R2.64+0x1e0], R13 ;  /* 0x0001e00d0200c986 */ /* 0x000fe2000c101134 */
[----:B------:R-:W-:-:S03]  /*13120*/  ISETP.LT.OR P4, PT, R0, 0x1, !P2 ;  /* 0x000000010000780c */ /* 0x000fc60005781670 */
[----:B------:R-:W-:Y:S01]  /*13130*/  @!P5 STG.E.U8 desc[UR52][R2.64+0x1e1], R137 ;  /* 0x0001e1890200d986 */ /* 0x000fe2000c101134 */
[----:B------:R-:W-:Y:S01]  /*13140*/  ISETP.LT.OR P5, PT, R0, 0x1, !P0 ;  /* 0x000000010000780c */ /* 0x000fe200047a1670 */
[-C--:B0-----:R-:W-:Y:S02]  /*13150*/  @!P1 IMAD R9, R138, R17.reuse, RZ ;  /* 0x000000118a099224 */ /* 0x081fe400078e02ff */
[-C--:B------:R-:W-:Y:S01]  /*13160*/  @!P3 IMAD R139, R139, R17.reuse, RZ ;  /* 0x000000118b8bb224 */ /* 0x080fe200078e02ff */
[----:B------:R-:W-:Y:S02]  /*13170*/  ISETP.LT.OR P2, PT, R0, 0x9, !P2 ;  /* 0x000000090000780c */ /* 0x000fe40005741670 */
[----:B------:R0:W-:Y:S01]  /*13180*/  @!P1 STG.E.U8 desc[UR52][R4.64+0x1e0], R9 ;  /* 0x0001e00904009986 */ /* 0x0001e2000c101134 */
[C---:B------:R-:W-:Y:S02]  /*13190*/  ISETP.GE.AND P1, PT, R7.reuse, 0x1f2, PT ;  /* 0x000001f20700780c */ /* 0x040fe40003f26270 */
[----:B------:R-:W-:Y:S01]  /*131a0*/  @!P4 IMAD R11, R140, R17, RZ ;  /* 0x000000118c0bc224 */ /* 0x000fe200078e02ff */
[----:B------:R-:W-:Y:S01]  /*131b0*/  @!P3 STG.E.U8 desc[UR52][R4.64+0x1e1], R139 ;  /* 0x0001e18b0400b986 */ /* 0x000fe2000c101134 */
[----:B------:R-:W-:-:S02]  /*131c0*/  ISETP.GE.AND P3, PT, R7, 0x1f1, PT ;  /* 0x000001f10700780c */ /* 0x000fc40003f66270 */
[----:B------:R-:W-:Y:S01]  /*131d0*/  @!P5 IMAD R141, R141, R17, RZ ;  /* 0x000000118d8dd224 */ /* 0x000fe200078e02ff */
[C---:B------:R-:W-:Y:S01]  /*131e0*/  ISETP.LT.OR P0, PT, R0.reuse, 0x9, !P0 ;  /* 0x000000090000780c */ /* 0x040fe20004701670 */
[----:B------:R-:W-:Y:S01]  /*131f0*/  @!P4 STG.E.U8 desc[UR52][R2.64+0x1e8], R11 ;  /* 0x0001e80b0200c986 */ /* 0x000fe2000c101134 */
[----:B------:R-:W-:-:S03]  /*13200*/  ISETP.LT.OR P4, PT, R0, 0x1, !P3 ;  /* 0x000000010000780c */ /* 0x000fc60005f81670 */
[----:B------:R-:W-:Y:S01]  /*13210*/  @!P5 STG.E.U8 desc[UR52][R2.64+0x1e9], R141 ;  /* 0x0001e98d0200d986 */ /* 0x000fe2000c101134 */
[----:B------:R-:W-:Y:S01]  /*13220*/  ISETP.LT.OR P5, PT, R0, 0x1, !P1 ;  /* 0x000000010000780c */ /* 0x000fe20004fa1670 */
[----:B0-----:R-:W-:-:S06]  /*13230*/  @!P2 IMAD R9, R142, R17, RZ ;  /* 0x000000118e09a224 */ /* 0x001fcc00078e02ff */
[-C--:B------:R-:W-:Y:S01]  /*13240*/  @!P0 IMAD R143, R143, R17.reuse, RZ ;  /* 0x000000118f8f8224 */ /* 0x080fe200078e02ff */
[----:B------:R0:W-:Y:S01]  /*13250*/  @!P2 STG.E.U8 desc[UR52][R4.64+0x1e8], R9 ;  /* 0x0001e8090400a986 */ /* 0x0001e2000c101134 */
[-C--:B------:R-:W-:Y:S01]  /*13260*/  @!P4 IMAD R13, R144, R17.reuse, RZ ;  /* 0x00000011900dc224 */ /* 0x080fe200078e02ff */
[----:B------:R-:W-:Y:S02]  /*13270*/  ISETP.GE.AND P2, PT, R7, 0x1f9, PT ;  /* 0x000001f90700780c */ /* 0x000fe40003f46270 */
[----:B------:R1:W-:Y:S01]  /*13280*/  @!P0 STG.E.U8 desc[UR52][R4.64+0x1e9], R143 ;  /* 0x0001e98f04008986 */ /* 0x0003e2000c101134 */
[----:B------:R-:W-:Y:S01]  /*13290*/  @!P5 IMAD R145, R145, R17, RZ ;  /* 0x000000119191d224 */ /* 0x000fe200078e02ff */
[----:B------:R-:W-:Y:S02]  /*132a0*/  ISETP.GE.AND P0, PT, R7, 0x1fa, PT ;  /* 0x000001fa0700780c */ /* 0x000fe40003f06270 */
[----:B------:R1:W-:Y:S01]  /*132b0*/  @!P4 STG.E.U8 desc[UR52][R2.64+0x1f0], R13 ;  /* 0x0001f00d0200c986 */ /* 0x0003e2000c101134 */
[----:B------:R-:W-:-:S02]  /*132c0*/  ISETP.LT.OR P3, PT, R0, 0x9, !P3 ;  /* 0x000000090000780c */ /* 0x000fc40005f61670 */
[C---:B------:R-:W-:Y:S01]  /*132d0*/  ISETP.LT.OR P1, PT, R0.reuse, 0x9, !P1 ;  /* 0x000000090000780c */ /* 0x040fe20004f21670 */
[----:B------:R1:W-:Y:S01]  /*132e0*/  @!P5 STG.E.U8 desc[UR52][R2.64+0x1f1], R145 ;  /* 0x0001f1910200d986 */ /* 0x0003e2000c101134 */
[C---:B------:R-:W-:Y:S02]  /*132f0*/  ISETP.LT.OR P5, PT, R0.reuse, 0x1, !P0 ;  /* 0x000000010000780c */ /* 0x040fe400047a1670 */
[C---:B------:R-:W-:Y:S02]  /*13300*/  ISETP.LT.OR P4, PT, R0.reuse, 0x1, !P2 ;  /* 0x000000010000780c */ /* 0x040fe40005781670 */
[C---:B------:R-:W-:Y:S02]  /*13310*/  ISETP.LT.OR P2, PT, R0.reuse, 0x9, !P2 ;  /* 0x000000090000780c */ /* 0x040fe40005741670 */
[----:B------:R-:W-:-:S03]  /*13320*/  ISETP.LT.OR P0, PT, R0, 0x9, !P0 ;  /* 0x000000090000780c */ /* 0x000fc60004701670 */
[-C--:B------:R-:W-:Y:S02]  /*13330*/  @!P3 IMAD R7, R146, R17.reuse, RZ ;  /* 0x000000119207b224 */ /* 0x080fe400078e02ff */
[-C--:B------:R-:W-:Y:S02]  /*13340*/  @!P1 IMAD R147, R147, R17.reuse, RZ ;  /* 0x0000001193939224 */ /* 0x080fe400078e02ff */
[-C--:B------:R-:W-:Y:S02]  /*13350*/  @!P5 IMAD R149, R149, R17.reuse, RZ ;  /* 0x000000119595d224 */ /* 0x080fe400078e02ff */
[-C--:B0-----:R-:W-:Y:S02]  /*13360*/  @!P4 IMAD R9, R148, R17.reuse, RZ ;  /* 0x000000119409c224 */ /* 0x081fe400078e02ff */
[-C--:B------:R-:W-:Y:S02]  /*13370*/  @!P2 IMAD R11, R150, R17.reuse, RZ ;  /* 0x00000011960ba224 */ /* 0x080fe400078e02ff */
[----:B------:R-:W-:Y:S01]  /*13380*/  @!P0 IMAD R151, R151, R17, RZ ;  /* 0x0000001197978224 */ /* 0x000fe200078e02ff */
[----:B------:R1:W-:Y:S04]  /*13390*/  @!P3 STG.E.U8 desc[UR52][R4.64+0x1f0], R7 ;  /* 0x0001f0070400b986 */ /* 0x0003e8000c101134 */
[----:B------:R1:W-:Y:S04]  /*133a0*/  @!P1 STG.E.U8 desc[UR52][R4.64+0x1f1], R147 ;  /* 0x0001f19304009986 */ /* 0x0003e8000c101134 */
[----:B------:R1:W-:Y:S04]  /*133b0*/  @!P5 STG.E.U8 desc[UR52][R2.64+0x1f9], R149 ;  /* 0x0001f9950200d986 */ /* 0x0003e8000c101134 */
[----:B------:R1:W-:Y:S04]  /*133c0*/  @!P4 STG.E.U8 desc[UR52][R2.64+0x1f8], R9 ;  /* 0x0001f8090200c986 */ /* 0x0003e8000c101134 */
[----:B------:R1:W-:Y:S04]  /*133d0*/  @!P2 STG.E.U8 desc[UR52][R4.64+0x1f8], R11 ;  /* 0x0001f80b0400a986 */ /* 0x0003e8000c101134 */
[----:B------:R1:W-:Y:S02]  /*133e0*/  @!P0 STG.E.U8 desc[UR52][R4.64+0x1f9], R151 ;  /* 0x0001f99704008986 */ /* 0x0003e4000c101134 */
.L_x_546:
[----:B------:R-:W-:Y:S05]  /*133f0*/  BSYNC B0 ;  /* 0x0000000000007941 */ /* 0x000fea0003800000 */
.L_x_32:
[----:B------:R-:W4:Y:S01]  /*13400*/  LDL.LU R26, [R1+0x200] ;  /* 0x00020000011a7983 */ /* 0x000f220000300800 */
[----:B01----:R-:W-:Y:S01]  /*13410*/  IMAD.U32 R3, RZ, RZ, UR48 ;  /* 0x00000030ff037e24 */ /* 0x003fe2000f8e00ff */
[----:B------:R-:W-:Y:S02]  /*13420*/  ULDC.64 UR4, c[0x0][0x650] ;  /* 0x0001940000047ab9 */ /* 0x000fe40000000a00 */
[----:B------:R-:W5:Y:S01]  /*13430*/  LDL.LU R23, [R1+0x204] ;  /* 0x0002040001177983 */ /* 0x000f620000300800 */
[----:B------:R-:W-:Y:S01]  /*13440*/  IMAD.U32 R0, RZ, RZ, UR50 ;  /* 0x00000032ff007e24 */ /* 0x000fe2000f8e00ff */
[----:B------:R0:W-:Y:S01]  /*13450*/  SYNCS.ARRIVE.TRANS64.A1T0 RZ, [R3+UR43], RZ ;  /* 0x000000ff03ff79a7 */ /* 0x0001e2000810002b */
[----:B------:R-:W-:Y:S02]  /*13460*/  IMAD.U32 R2, RZ, RZ, UR50 ;  /* 0x00000032ff027e24 */ /* 0x000fe4000f8e00ff */
[----:B------:R-:W-:Y:S02]  /*13470*/  IMAD.MOV.U32 R19, RZ, RZ, -0x1 ;  /* 0xffffffffff137424 */ /* 0x000fe400078e00ff */
[----:B0-----:R-:W-:Y:S01]  /*13480*/  IMAD.U32 R3, RZ, RZ, UR39 ;  /* 0x00000027ff037e24 */ /* 0x001fe2000f8e00ff */
[----:B-----5:R-:W-:-:S02]  /*13490*/  LEA R23, P0, R0, R23, 0x1 ;  /* 0x0000001700177211 */ /* 0x020fc400078008ff */
[----:B------:R-:W-:Y:S02]  /*134a0*/  PRMT R0, RZ, 0x7610, R0 ;  /* 0x00007610ff007816 */ /* 0x000fe40000000000 */
[----:B----4-:R-:W-:Y:S01]  /*134b0*/  LEA.HI.X R26, R2, R26, R3, 0x1, P0 ;  /* 0x0000001a021a7211 */ /* 0x010fe200000f0c03 */
[----:B------:R-:W-:Y:S01]  /*134c0*/  IMAD.MOV.U32 R3, RZ, RZ, -0x1 ;  /* 0xffffffffff037424 */ /* 0x000fe200078e00ff */
[----:B------:R0:W-:Y:S01]  /*134d0*/  STL [R1+0x204], R23 ;  /* 0x0002041701007387 */ /* 0x0001e20000100800 */
[----:B------:R-:W-:Y:S01]  /*134e0*/  IMAD.MOV.U32 R2, RZ, RZ, -0x1 ;  /* 0xffffffffff027424 */ /* 0x000fe200078e00ff */
[----:B------:R-:W-:Y:S02]  /*134f0*/  ISETP.GE.U32.AND P0, PT, R23, UR4, PT ;  /* 0x0000000417007c0c */ /* 0x000fe4000bf06070 */
[----:B------:R0:W-:Y:S02]  /*13500*/  STL [R1+0x200], R26 ;  /* 0x0002001a01007387 */ /* 0x0001e40000100800 */
[----:B------:R-:W-:-:S02]  /*13510*/  ISETP.GE.U32.AND.EX P0, PT, R26, UR5, PT, P0 ;  /* 0x000000051a007c0c */ /* 0x000fc4000bf06100 */
[----:B------:R0:W-:Y:S04]  /*13520*/  STL [R1+0x208], R3 ;  /* 0x0002080301007387 */ /* 0x0001e80000100800 */
[----:B------:R0:W-:Y:S07]  /*13530*/  STL [R1+0x20c], R2 ;  /* 0x00020c0201007387 */ /* 0x0001ee0000100800 */
[----:B------:R-:W-:Y:S05]  /*13540*/  @P0 BRA `(.L_x_547) ;  /* 0x0000000400780947 */ /* 0x000fea0003800000 */
[----:B------:R-:W1:Y:S01]  /*13550*/  S2R R14, SR_CTAID.X ;  /* 0x00000000000e7919 */ /* 0x000e620000002500 */
[----:B------:R-:W4:Y:S01]  /*13560*/  LDC.64 R8, c[0x0][0x628] ;  /* 0x00018a00ff087b82 */ /* 0x000f220000000a00 */
[----:B------:R-:W-:Y:S01]  /*13570*/  ULDC UR4, c[0x0][0x150] ;  /* 0x0000540000047ab9 */ /* 0x000fe20000000800 */
[----:B------:R-:W-:Y:S01]  /*13580*/  IMAD.MOV.U32 R6, RZ, RZ, R23 ;  /* 0x000000ffff067224 */ /* 0x000fe200078e0017 */
[----:B------:R-:W0:Y:S01]  /*13590*/  S2R R20, SR_CTAID.Y ;  /* 0x0000000000147919 */ /* 0x000e220000002600 */
[----:B------:R-:W-:-:S04]  /*135a0*/  IMAD.MOV.U32 R7, RZ, RZ, R26 ;  /* 0x000000ffff077224 */ /* 0x000fc800078e001a */
[----:B------:R-:W0:Y:S08]  /*135b0*/  LDC R21, c[0x0][0x144] ;  /* 0x00005100ff157b82 */ /* 0x000e300000000800 */
[----:B------:R-:W0:Y:S08]  /*135c0*/  LDC R10, c[0x0][0x630] ;  /* 0x00018c00ff0a7b82 */ /* 0x000e300000000800 */
[----:B------:R-:W0:Y:S01]  /*135d0*/  LDC.64 R12, c[0x0][0x620] ;  /* 0x00018800ff0c7b82 */ /* 0x000e220000000a00 */
[----:B----4-:R-:W-:-:S04]  /*135e0*/  ISETP.NE.U32.AND P0, PT, R8, RZ, PT ;  /* 0x000000ff0800720c */ /* 0x010fc80003f05070 */
[----:B------:R-:W-:Y:S02]  /*135f0*/  ISETP.NE.AND.EX P0, PT, R9, RZ, PT, P0 ;  /* 0x000000ff0900720c */ /* 0x000fe40003f05300 */
[----:B-1----:R-:W-:-:S05]  /*13600*/  I2FP.F32.U32 R0, R14 ;  /* 0x0000000e00007245 */ /* 0x002fca0000201000 */
[----:B------:R-:W-:-:S04]  /*13610*/  FMUL R0, R0, UR4 ;  /* 0x0000000400007c20 */ /* 0x000fc80008400000 */
[----:B------:R1:W4:Y:S02]  /*13620*/  F2I.U32.TRUNC.NTZ R15, R0 ;  /* 0x00000000000f7305 */ /* 0x000324000020f000 */
[----:B------:R-:W-:Y:S05]  /*13630*/  @!P0 BRA `(.L_x_548) ;  /* 0x0000000000288947 */ /* 0x000fea0003800000 */
[----:B-1----:R-:W1:Y:S02]  /*13640*/  LDC R0, c[0x0][0x634] ;  /* 0x00018d00ff007b82 */ /* 0x002e640000000800 */
[----:B-1----:R-:W-:-:S05]  /*13650*/  IADD3 R7, P0, R23, R0, RZ ;  /* 0x0000000017077210 */ /* 0x002fca0007f1e0ff */
[----:B------:R-:W-:-:S04]  /*13660*/  IMAD.X R11, RZ, RZ, R26, P0 ;  /* 0x000000ffff0b7224 */ /* 0x000fc800000e061a */
[----:B0-----:R-:W-:-:S04]  /*13670*/  IMAD.WIDE.U32 R2, R11, R8, RZ ;  /* 0x000000080b027225 */ /* 0x001fc800078e00ff */
[----:B--23--:R-:W-:-:S04]  /*13680*/  IMAD.WIDE.U32 R4, P0, R7, R9, R2 ;  /* 0x0000000907047225 */ /* 0x00cfc80007800002 */
[----:B------:R-:W-:-:S04]  /*13690*/  IMAD.WIDE.U32 R2, R7, R8, RZ ;  /* 0x0000000807027225 */ /* 0x000fc800078e00ff */
[----:B------:R-:W-:Y:S01]  /*136a0*/  IMAD.X R7, RZ, RZ, RZ, P0 ;  /* 0x000000ffff077224 */ /* 0x000fe200000e06ff */
[----:B------:R-:W-:Y:S01]  /*136b0*/  IADD3 RZ, P0, R3, R4, RZ ;  /* 0x0000000403ff7210 */ /* 0x000fe20007f1e0ff */
[----:B------:R-:W-:-:S04]  /*136c0*/  IMAD.MOV.U32 R6, RZ, RZ, R5 ;  /* 0x000000ffff067224 */ /* 0x000fc800078e0005 */
[----:B------:R-:W-:-:S08]  /*136d0*/  IMAD.WIDE.U32.X R6, R11, R9, R6, P0 ;  /* 0x000000090b067225 */ /* 0x000fd000000e0406 */
.L_x_548:
[-CC-:B0-----:R-:W-:Y:S01]  /*136e0*/  SHF.R.U64 R19, R6, R10.reuse, R7.reuse ;  /* 0x0000000a06137219 */ /* 0x181fe20000001207 */
[----:B------:R-:W0:Y:S01]  /*136f0*/  LDC.64 R24, c[0x0][0x640] ;  /* 0x00019000ff187b82 */ /* 0x000e220000000a00 */
[----:B-1----:R-:W-:Y:S01]  /*13700*/  SHF.R.U32.HI R0, RZ, R10, R7 ;  /* 0x0000000aff007219 */ /* 0x002fe20000011607 */
[----:B------:R-:W-:Y:S01]  /*13710*/  IMAD.MOV.U32 R2, RZ, RZ, R23 ;  /* 0x000000ffff027224 */ /* 0x000fe200078e0017 */
[----:B--23--:R-:W-:Y:S01]  /*13720*/  IADD3 R5, P0, RZ, -R19, RZ ;  /* 0x80000013ff057210 */ /* 0x00cfe20007f1e0ff */
[----:B----4-:R-:W-:Y:S01]  /*13730*/  IMAD.MOV R15, RZ, RZ, -R15 ;  /* 0x000000ffff0f7224 */ /* 0x010fe200078e0a0f */
[----:B------:R-:W-:Y:S01]  /*13740*/  ULDC UR4, c[0x0][0x154] ;  /* 0x0000550000047ab9 */ /* 0x000fe20000000800 */
[----:B------:R-:W-:Y:S02]  /*13750*/  IMAD.MOV.U32 R7, RZ, RZ, 0x1 ;  /* 0x00000001ff077424 */ /* 0x000fe400078e00ff */
[----:B------:R-:W1:Y:S01]  /*13760*/  LDC R4, c[0x0][0x618] ;  /* 0x00018600ff047b82 */ /* 0x000e620000000800 */
[----:B------:R-:W-:-:S02]  /*13770*/  IMAD.X R3, RZ, RZ, ~R0, P0 ;  /* 0x000000ffff037224 */ /* 0x000fc400000e0e00 */
[----:B------:R-:W-:Y:S02]  /*13780*/  IMAD R15, R21, R15, R14 ;  /* 0x0000000f150f7224 */ /* 0x000fe400078e020e */
[-C--:B------:R-:W-:Y:S02]  /*13790*/  IMAD R0, R3, R12.reuse, RZ ;  /* 0x0000000c03007224 */ /* 0x080fe400078e02ff */
[----:B------:R-:W-:Y:S01]  /*137a0*/  IMAD.MOV.U32 R3, RZ, RZ, R26 ;  /* 0x000000ffff037224 */ /* 0x000fe200078e001a */
[----:B------:R-:W2:Y:S01]  /*137b0*/  LDC R6, c[0x0][0x608] ;  /* 0x00018200ff067b82 */ /* 0x000ea20000000800 */
[----:B------:R-:W-:-:S04]  /*137c0*/  IMAD.WIDE.U32 R2, R5, R12, R2 ;  /* 0x0000000c05027225 */ /* 0x000fc800078e0002 */
[----:B------:R-:W-:-:S03]  /*137d0*/  IMAD R5, R5, R13, R0 ;  /* 0x0000000d05057224 */ /* 0x000fc600078e0200 */
[----:B------:R-:W3:Y:S01]  /*137e0*/  LDC R22, c[0x0][0x658] ;  /* 0x00019600ff167b82 */ /* 0x000ee20000000800 */
[----:B------:R-:W-:Y:S01]  /*137f0*/  I2FP.F32.U32 R0, R20 ;  /* 0x0000001400007245 */ /* 0x000fe20000201000 */
[----:B------:R-:W-:Y:S01]  /*13800*/  IMAD.IADD R3, R3, 0x1, R5 ;  /* 0x0000000103037824 */ /* 0x000fe200078e0205 */
[----:B0-----:R-:W-:Y:S01]  /*13810*/  ISETP.NE.U32.AND P0, PT, R24, RZ, PT ;  /* 0x000000ff1800720c */ /* 0x001fe20003f05070 */
[----:B------:R-:W-:Y:S02]  /*13820*/  IMAD.MOV.U32 R5, RZ, RZ, -0x1 ;  /* 0xffffffffff057424 */ /* 0x000fe400078e00ff */
[----:B------:R-:W-:Y:S02]  /*13830*/  FMUL R0, R0, UR4 ;  /* 0x0000000400007c20 */ /* 0x000fe40008400000 */
[----:B------:R-:W0:Y:S01]  /*13840*/  LDC R13, c[0x0][0x148] ;  /* 0x00005200ff0d7b82 */ /* 0x000e220000000800 */
[----:B-1----:R-:W-:Y:S01]  /*13850*/  SHF.R.U64 R10, R2, R4, R3 ;  /* 0x00000004020a7219 */ /* 0x002fe20000001203 */
[----:B------:R1:W4:Y:S01]  /*13860*/  F2I.U32.TRUNC.NTZ R11, R0 ;  /* 0x00000000000b7305 */ /* 0x000322000020f000 */
[----:B------:R-:W-:-:S02]  /*13870*/  ISETP.NE.AND.EX P0, PT, R25, RZ, PT, P0 ;  /* 0x000000ff1900720c */ /* 0x000fc40003f05300 */
[----:B------:R-:W-:-:S03]  /*13880*/  SHF.R.U32.HI R3, RZ, R4, R3 ;  /* 0x00000004ff037219 */ /* 0x000fc60000011603 */
[----:B------:R-:W0:Y:S01]  /*13890*/  LDC R14, c[0x0][0x600] ;  /* 0x00018000ff0e7b82 */ /* 0x000e220000000800 */
[-CC-:B--2---:R-:W-:Y:S02]  /*138a0*/  SHF.R.U64 R8, R10, R6.reuse, R3.reuse ;  /* 0x000000060a087219 */ /* 0x184fe40000001203 */
[----:B------:R-:W-:-:S05]  /*138b0*/  SHF.R.U32.HI R3, RZ, R6, R3 ;  /* 0x00000006ff037219 */ /* 0x000fca0000011603 */
[----:B------:R-:W2:Y:S01]  /*138c0*/  LDC R23, c[0x0][0x648] ;  /* 0x00019200ff177b82 */ /* 0x000ea20000000800 */
[-CC-:B---3--:R-:W-:Y:S02]  /*138d0*/  SHF.R.U64 R12, R8, R22.reuse, R3.reuse ;  /* 0x00000016080c7219 */ /* 0x188fe40000001203 */
[-C--:B------:R-:W-:Y:S02]  /*138e0*/  SHF.L.U32 R5, R5, R22.reuse, RZ ;  /* 0x0000001605057219 */ /* 0x080fe400000006ff */
[-C--:B------:R-:W-:Y:S01]  /*138f0*/  SHF.R.U32.HI R3, RZ, R22.reuse, R3 ;  /* 0x00000016ff037219 */ /* 0x080fe20000011603 */
[----:B------:R-:W-:Y:S01]  /*13900*/  IMAD.MOV.U32 R2, RZ, RZ, R12 ;  /* 0x000000ffff027224 */ /* 0x000fe200078e000c */
[----:B------:R-:W-:Y:S01]  /*13910*/  SHF.L.U32 R22, R7, R22, RZ ;  /* 0x0000001607167219 */ /* 0x000fe200000006ff */
[----:B------:R-:W3:Y:S01]  /*13920*/  LDC R26, c[0x0][0x638] ;  /* 0x00018e00ff1a7b82 */ /* 0x000ee20000000800 */
[----:B------:R-:W-:-:S07]  /*13930*/  LOP3.LUT R21, RZ, R5, RZ, 0x33, !PT ;  /* 0x00000005ff157212 */ /* 0x000fce00078e33ff */
[----:B------:R-:W0:Y:S01]  /*13940*/  LDC R27, c[0x0][0x610] ;  /* 0x00018400ff1b7b82 */ /* 0x000e220000000800 */
[----:B-1--4-:R-:W-:Y:S05]  /*13950*/  @!P0 BRA `(.L_x_549) ;  /* 0x0000000000288947 */ /* 0x012fea0003800000 */
[----:B------:R-:W1:Y:S02]  /*13960*/  LDC R7, c[0x0][0x64c] ;  /* 0x00019300ff077b82 */ /* 0x000e640000000800 */
[----:B-1----:R-:W-:-:S05]  /*13970*/  IADD3 R7, P0, R12, R7, RZ ;  /* 0x000000070c077210 */ /* 0x002fca0007f1e0ff */
        /* <DEDUP_REMOVED lines=8> */
.L_x_549:
[----:B------:R-:W1:Y:S01]  /*13a00*/  LDC R4, c[0x0][0x65c] ;  /* 0x00019700ff047b82 */ /* 0x000e620000000800 */
[----:B--2---:R-:W-:Y:S01]  /*13a10*/  SHF.R.U64 R0, R2, R23, R3 ;  /* 0x0000001702007219 */ /* 0x004fe20000001203 */
[----:B0-----:R-:W-:Y:S01]  /*13a20*/  VIADD R7, R14, 0xffffffff ;  /* 0xffffffff0e077836 */ /* 0x001fe20000000000 */
[----:B------:R-:W-:Y:S01]  /*13a30*/  LOP3.LUT R5, R8, R21, RZ, 0xc0, !PT ;  /* 0x0000001508057212 */ /* 0x000fe200078ec0ff */
[----:B------:R-:W-:Y:S02]  /*13a40*/  IMAD.MOV R11, RZ, RZ, -R11 ;  /* 0x000000ffff0b7224 */ /* 0x000fe400078e0a0b */
[----:B------:R-:W-:Y:S02]  /*13a50*/  IMAD.MOV R3, RZ, RZ, -R0 ;  /* 0x000000ffff037224 */ /* 0x000fe400078e0a00 */
[----:B------:R-:W-:Y:S01]  /*13a60*/  IMAD R2, R22, R0, R5 ;  /* 0x0000000016027224 */ /* 0x000fe200078e0205 */
[----:B------:R-:W-:Y:S01]  /*13a70*/  LOP3.LUT R5, R10, R7, RZ, 0xc0, !PT ;  /* 0x000000070a057212 */ /* 0x000fe200078ec0ff */
[----:B---3--:R-:W-:-:S04]  /*13a80*/  IMAD R0, R3, R26, R12 ;  /* 0x0000001a03007224 */ /* 0x008fc800078e020c */
[----:B------:R-:W-:Y:S01]  /*13a90*/  IMAD R3, R0, R14, R5 ;  /* 0x0000000e00037224 */ /* 0x000fe200078e0205 */
[----:B-1----:R-:W-:Y:S01]  /*13aa0*/  ISETP.NE.AND P0, PT, R4, 0x1, PT ;  /* 0x000000010400780c */ /* 0x002fe20003f05270 */
[----:B------:R-:W-:-:S05]  /*13ab0*/  IMAD.MOV.U32 R4, RZ, RZ, 0x1 ;  /* 0x00000001ff047424 */ /* 0x000fca00078e00ff */
[----:B------:R-:W-:-:S07]  /*13ac0*/  PRMT R0, R4, 0x7610, R0 ;  /* 0x0000761004007816 */ /* 0x000fce0000000000 */
[----:B------:R-:W-:-:S04]  /*13ad0*/  @P0 IMAD R15, R13, R11, R20 ;  /* 0x0000000b0d0f0224 */ /* 0x000fc800078e0214 */
[----:B------:R-:W-:-:S05]  /*13ae0*/  IMAD R2, R2, R27, R15 ;  /* 0x0000001b02027224 */ /* 0x000fca00078e020f */
[----:B------:R-:W-:Y:S02]  /*13af0*/  SEL R4, R3, R2, !P0 ;  /* 0x0000000203047207 */ /* 0x000fe40004000000 */
[----:B------:R-:W-:-:S03]  /*13b00*/  SEL R2, R2, R3, !P0 ;  /* 0x0000000302027207 */ /* 0x000fc60004000000 */
[----:B------:R1:W-:Y:S04]  /*13b10*/  STL [R1+0x20c], R4 ;  /* 0x00020c0401007387 */ /* 0x0003e80000100800 */
[----:B------:R1:W-:Y:S02]  /*13b20*/  STL [R1+0x208], R2 ;  /* 0x0002080201007387 */ /* 0x0003e40000100800 */
.L_x_547:
[----:B------:R-:W-:Y:S01]  /*13b30*/  LOP3.LUT P0, RZ, R0, 0xff, RZ, 0xc0, !PT ;  /* 0x000000ff00ff7812 */ /* 0x000fe2000780c0ff */
[----:B------:R-:W-:-:S12]  /*13b40*/  ULOP3.LUT UR46, UR46, 0x1, URZ, 0x3c, !UPT ;  /* 0x000000012e2e7892 */ /* 0x000fd8000f8e3c3f */
[----:B------:R-:W-:Y:S05]  /*13b50*/  @P0 BRA `(.L_x_550) ;  /* 0xfffffed800740947 */ /* 0x000fea000383ffff */
[----:B------:R-:W-:Y:S05]  /*13b60*/  EXIT ;  /* 0x000000000000794d */ /* 0x000fea0003800000 */
.L_x_13:
[----:B------:R-:W-:-:S08]  /*13b70*/  ISETP.NE.AND P0, PT, RZ, UR4, PT ;  /* 0x00000004ff007c0c */ /* 0x000fd0000bf05270 */
[----:B012--5:R-:W0:-:S00]  /*13b80*/  USETMAXREG.DEALLOC.CTAPOOL 0x18 ;  /* 0x00000018000079c8 */ /* 0x027e0000080e0500 */
[----:B------:R-:W-:Y:S05]  /*13b90*/  @P0 EXIT ;  /* 0x000000000000094d */ /* 0x000fea0003800000 */
[----:B0-----:R-:W-:Y:S01]  /*13ba0*/  LOP3.LUT P0, RZ, R0, 0xff, RZ, 0xc0, !PT ;  /* 0x000000ff00ff7812 */ /* 0x001fe2000780c0ff */
[----:B------:R-:W-:Y:S02]  /*13bb0*/  IMAD.MOV.U32 R0, RZ, RZ, 0x1 ;  /* 0x00000001ff007424 */ /* 0x000fe400078e00ff */
[----:B------:R-:W-:-:S10]  /*13bc0*/  IMAD.MOV.U32 R6, RZ, RZ, RZ ;  /* 0x000000ffff067224 */ /* 0x000fd400078e00ff */
[----:B------:R-:W-:Y:S05]  /*13bd0*/  @!P0 BRA `(.L_x_551) ;  /* 0x0000000c00408947 */ /* 0x000fea0003800000 */
[----:B------:R-:W-:Y:S01]  /*13be0*/  LOP3.LUT P0, RZ, R2, 0x1f, RZ, 0xc0, !PT ;  /* 0x0000001f02ff7812 */ /* 0x000fe2000780c0ff */
[----:B------:R-:W-:Y:S01]  /*13bf0*/  ULDC UR5, c[0x0][0x658] ;  /* 0x0001960000057ab9 */ /* 0x000fe20000000800 */
[----:B------:R-:W-:Y:S01]  /*13c00*/  UMOV UR6, 0xffffffff ;  /* 0xffffffff00067882 */ /* 0x000fe20000000000 */
[----:B------:R-:W-:Y:S01]  /*13c10*/  BSSY B0, `(.L_x_551) ;  /* 0x00000cc000007945 */ /* 0x000fe20003800000 */
[----:B------:R-:W-:Y:S01]  /*13c20*/  USHF.L.U32 UR6, UR6, UR5, URZ ;  /* 0x0000000506067299 */ /* 0x000fe2000800063f */
[C---:B------:R-:W-:Y:S01]  /*13c30*/  ISETP.NE.AND P2, PT, R3.reuse, RZ, PT ;  /* 0x000000ff0300720c */ /* 0x040fe20003f45270 */
[----:B------:R-:W-:Y:S01]  /*13c40*/  IMAD.MOV.U32 R8, RZ, RZ, 0x1 ;  /* 0x00000001ff087424 */ /* 0x000fe200078e00ff */
[----:B------:R-:W-:Y:S01]  /*13c50*/  ISETP.NE.OR P0, PT, R3, RZ, !P0 ;  /* 0x000000ff0300720c */ /* 0x000fe20004705670 */
[----:B------:R-:W-:Y:S01]  /*13c60*/  IMAD.MOV.U32 R0, RZ, RZ, 0x1 ;  /* 0x00000001ff007424 */ /* 0x000fe200078e00ff */
[----:B------:R-:W-:Y:S01]  /*13c70*/  ULDC UR4, c[0x0][0x600] ;  /* 0x0001800000047ab9 */ /* 0x000fe20000000800 */
[----:B------:R-:W-:Y:S01]  /*13c80*/  IMAD.MOV.U32 R6, RZ, RZ, RZ ;  /* 0x000000ffff067224 */ /* 0x000fe200078e00ff */
[----:B------:R-:W-:Y:S01]  /*13c90*/  UMOV UR7, 0x1 ;  /* 0x0000000100077882 */ /* 0x000fe20000000000 */
[----:B------:R-:W-:-:S02]  /*13ca0*/  UIADD3 UR19, UR38, 0x1, URZ ;  /* 0x0000000126137890 */ /* 0x000fc4000fffe03f */
[----:B------:R-:W-:Y:S02]  /*13cb0*/  ULOP3.LUT UR22, UR37, 0x2, URZ, 0xfc, !UPT ;  /* 0x0000000225167892 */ /* 0x000fe4000f8efc3f */
[----:B------:R-:W-:Y:S02]  /*13cc0*/  UIADD3 UR15, UR4, -0x1, URZ ;  /* 0xffffffff040f7890 */ /* 0x000fe4000fffe03f */
[----:B------:R-:W-:Y:S02]  /*13cd0*/  USHF.L.U32 UR17, UR7, UR5, URZ ;  /* 0x0000000507117299 */ /* 0x000fe4000800063f */
[----:B------:R-:W-:Y:S01]  /*13ce0*/  ULOP3.LUT UR16, URZ, UR6, URZ, 0x33, !UPT ;  /* 0x000000063f107292 */ /* 0x000fe2000f8e333f */
[----:B------:R-:W-:-:S11]  /*13cf0*/  ULDC.64 UR20, c[0x0][0x198] ;  /* 0x0000660000147ab9 */ /* 0x000fd60000000a00 */
.L_x_563:
[----:B------:R-:W-:-:S03]  /*13d00*/  UMOV UR4, 0xffffffff ;  /* 0xffffffff00047882 */ /* 0x000fc60000000000 */
[----:B01----:R-:W-:Y:S05]  /*13d10*/  BRA.DIV UR4, `(.L_x_552) ;  /* 0x0000001204587947 */ /* 0x003fea000b800000 */
[----:B------:R-:W-:-:S13]  /*13d20*/  ELECT P6, URZ, PT ;  /* 0x00000000003f782f */ /* 0x000fda00038c0000 */
.L_x_578:
[----:B------:R-:W0:Y:S01]  /*13d30*/  LDC R2, c[0x0][0x28c] ;  /* 0x0000a300ff027b82 */ /* 0x000e220000000800 */
[----:B------:R-:W-:Y:S01]  /*13d40*/  BSSY B1, `(.L_x_553) ;  /* 0x000003a000017945 */ /* 0x000fe20003800000 */
[----:B0-----:R-:W-:-:S13]  /*13d50*/  ISETP.LT.OR P6, PT, R2, 0x1, !P6 ;  /* 0x000000010200780c */ /* 0x001fda00077c1670 */
[----:B------:R-:W-:Y:S05]  /*13d60*/  @P6 BRA `(.L_x_554) ;  /* 0x0000000000dc6947 */ /* 0x000fea0003800000 */
[----:B------:R-:W2:Y:S04]  /*13d70*/  LDL.LU R4, [R1+0x20c] ;  /* 0x00020c0001047983 */ /* 0x000ea80000300800 */
[----:B------:R-:W3:Y:S01]  /*13d80*/  LDL.LU R3, [R1+0x208] ;  /* 0x0002080001037983 */ /* 0x000ee20000300800 */
[----:B------:R-:W-:Y:S02]  /*13d90*/  IMAD.MOV.U32 R13, RZ, RZ, RZ ;  /* 0x000000ffff0d7224 */ /* 0x000fe400078e00ff */
[----:B------:R-:W-:Y:S02]  /*13da0*/  IMAD.U32 R11, RZ, RZ, UR19 ;  /* 0x00000013ff0b7e24 */ /* 0x000fe4000f8e00ff */
[----:B------:R-:W-:Y:S02]  /*13db0*/  IMAD.MOV.U32 R5, RZ, RZ, R6 ;  /* 0x000000ffff057224 */ /* 0x000fe400078e0006 */
[----:B--2---:R-:W-:-:S02]  /*13dc0*/  IMAD.SHL.U32 R2, R4, 0x200, RZ ;  /* 0x0000020004027824 */ /* 0x004fc400078e00ff */
[----:B------:R-:W-:Y:S02]  /*13dd0*/  IMAD.MOV.U32 R4, RZ, RZ, R0 ;  /* 0x000000ffff047224 */ /* 0x000fe400078e0000 */
[----:B---3--:R-:W-:-:S07]  /*13de0*/  IMAD.SHL.U32 R3, R3, 0x40, RZ ;  /* 0x0000004003037824 */ /* 0x008fce00078e00ff */
.L_x_558:
[----:B------:R-:W0:Y:S01]  /*13df0*/  S2R R10, SR_CgaCtaId ;  /* 0x00000000000a7919 */ /* 0x000e220000008800 */
[----:B------:R-:W-:Y:S01]  /*13e00*/  MOV R7, 0x400 ;  /* 0x0000040000077802 */ /* 0x000fe20000000f00 */
[----:B------:R-:W1:Y:S03]  /*13e10*/  @!P2 LDC R9, c[0x0][0x500] ;  /* 0x00014000ff09ab82 */ /* 0x000e660000000800 */
[----:B0-----:R-:W-:Y:S02]  /*13e20*/  LEA R12, R10, R7, 0x18 ;  /* 0x000000070a0c7211 */ /* 0x001fe400078ec0ff */
[----:B------:R-:W-:-:S03]  /*13e30*/  SHF.L.U32 R7, R4, 0x1f, RZ ;  /* 0x0000001f04077819 */ /* 0x000fc600000006ff */
[----:B------:R-:W-:-:S04]  /*13e40*/  IMAD R10, R5, 0x8, R12 ;  /* 0x00000008050a7824 */ /* 0x000fc800078e020c */
[----:B------:R-:W0:Y:S02]  /*13e50*/  SYNCS.PHASECHK.TRANS64.TRYWAIT P1, [R10+URZ+0x30], R7 ;  /* 0x000030070a0075a7 */ /* 0x000e24000802017f */
[----:B01----:R-:W-:Y:S05]  /*13e60*/  @!P1 BRA `(.L_x_555) ;  /* 0x0000001000249947 */ /* 0x003fea0003800000 */
.L_x_579:
[----:B------:R-:W-:Y:S01]  /*13e70*/  UPRMT UR4, UR22, 0x9910, URZ ;  /* 0x0000991016047896 */ /* 0x000fe2000800003f */
[----:B------:R1:W-:Y:S03]  /*13e80*/  @!P2 SYNCS.ARRIVE.TRANS64 RZ, [R10+URZ], R9 ;  /* 0x000000090affa9a7 */ /* 0x0003e6000800003f */
[----:B------:R-:W-:-:S06]  /*13e90*/  UISETP.NE.AND UP0, UPT, UR4, 0x2, UPT ;  /* 0x000000020400788c */ /* 0x000fcc000bf05270 */
[----:B------:R-:W-:-:S13]  /*13ea0*/  PLOP3.LUT P1, PT, PT, PT, UP0, 0x80, 0x0 ;  /* 0x000000000000781c */ /* 0x000fda0003f2f008 */
[----:B-1----:R-:W-:Y:S05]  /*13eb0*/  @P1 BRA `(.L_x_556) ;  /* 0x0000000000041947 */ /* 0x002fea0003800000 */
[----:B------:R-:W-:Y:S01]  /*13ec0*/  BPT.TRAP 0x1 ;  /* 0x000000040000795c */ /* 0x000fe20000300000 */
.L_x_556:
[----:B------:R-:W-:Y:S05]  /*13ed0*/  @P0 BRA `(.L_x_557) ;  /* 0x0000000000040947 */ /* 0x000fea0003800000 */
[----:B------:R-:W-:Y:S01]  /*13ee0*/  BPT.TRAP 0x1 ;  /* 0x000000040000795c */ /* 0x000fe20000300000 */
.L_x_557:
[C-C-:B0-----:R-:W-:Y:S01]  /*13ef0*/  IMAD R7, R5.reuse, 0x1000, R12.reuse ;  /* 0x0000100005077824 */ /* 0x141fe200078e020c */
[----:B------:R-:W-:Y:S01]  /*13f00*/  R2UR UR9, R10 ;  /* 0x000000000a0972ca */ /* 0x000fe200000e0000 */
[----:B------:R-:W-:Y:S01]  /*13f10*/  IMAD R12, R5, 0x8000, R12 ;  /* 0x00008000050c7824 */ /* 0x000fe200078e020c */
[----:B------:R-:W-:Y:S01]  /*13f20*/  UIADD3 UR4, UP0, UR20, 0xf0, URZ ;  /* 0x000000f014047890 */ /* 0x000fe2000ff1e03f */
[----:B------:R-:W-:Y:S01]  /*13f30*/  VIADD R11, R11, 0xffffffff ;  /* 0xffffffff0b0b7836 */ /* 0x000fe20000000000 */
[----:B------:R-:W-:Y:S01]  /*13f40*/  R2UR UR5, R7 ;  /* 0x00000000070572ca */ /* 0x000fe200000e0000 */
[----:B------:R-:W-:Y:S01]  /*13f50*/  UIADD3 UR24, UP1, UR20, 0x1f0, URZ ;  /* 0x000001f014187890 */ /* 0x000fe2000ff3e03f */
[----:B------:R-:W-:Y:S01]  /*13f60*/  R2UR UR8, R12 ;  /* 0x000000000c0872ca */ /* 0x000fe200000e0000 */
[----:B------:R-:W-:Y:S01]  /*13f70*/  VIADD R5, R5, 0x1 ;  /* 0x0000000105057836 */ /* 0x000fe20000000000 */
[----:B------:R-:W-:Y:S01]  /*13f80*/  R2UR UR11, R3 ;  /* 0x00000000030b72ca */ /* 0x000fe200000e0000 */
[----:B------:R-:W-:Y:S01]  /*13f90*/  UIADD3.X UR25, URZ, UR21, URZ, UP1, !UPT ;  /* 0x000000153f197290 */ /* 0x000fe20008ffe43f */
[----:B------:R-:W-:Y:S01]  /*13fa0*/  R2UR UR10, R13 ;  /* 0x000000000d0a72ca */ /* 0x000fe200000e0000 */
[----:B------:R-:W-:Y:S01]  /*13fb0*/  UMOV UR6, 0x0 ;  /* 0x0000000000067882 */ /* 0x000fe20000000000 */
[----:B------:R-:W-:Y:S01]  /*13fc0*/  R2UR UR12, R19 ;  /* 0x00000000130c72ca */ /* 0x000fe200000e0000 */
[----:B------:R-:W-:Y:S01]  /*13fd0*/  UMOV UR7, 0x10000000 ;  /* 0x1000000000077882 */ /* 0x000fe20000000000 */
[----:B------:R-:W-:Y:S01]  /*13fe0*/  R2UR UR18, R2 ;  /* 0x00000000021272ca */ /* 0x000fe200000e0000 */
[----:B------:R-:W-:Y:S01]  /*13ff0*/  VIADD R13, R13, 0x40 ;  /* 0x000000400d0d7836 */ /* 0x000fe20000000000 */
[----:B------:R-:W-:Y:S01]  /*14000*/  ISETP.GT.AND P3, PT, R11, 0x1, PT ;  /* 0x000000010b00780c */ /* 0x000fe20003f64270 */
[----:B------:R-:W-:Y:S01]  /*14010*/  UIADD3 UR13, UR5, 0x180, URZ ;  /* 0x00000180050d7890 */ /* 0x000fe2000fffe03f */
[----:B------:R-:W-:Y:S01]  /*14020*/  ISETP.NE.AND P1, PT, R5, 0x6, PT ;  /* 0x000000060500780c */ /* 0x000fe20003f25270 */
[----:B------:R-:W-:-:S02]  /*14030*/  UIADD3.X UR5, URZ, UR21, URZ, UP0, !UPT ;  /* 0x000000153f057290 */ /* 0x000fc400087fe43f */
[----:B------:R-:W-:Y:S01]  /*14040*/  UIADD3 UR14, UR8, 0x6180, URZ ;  /* 0x00006180080e7890 */ /* 0x000fe2000fffe03f */
[----:B------:R-:W-:Y:S02]  /*14050*/  SEL R7, RZ, 0x1, P1 ;  /* 0x00000001ff077807 */ /* 0x000fe40000800000 */
[----:B------:R-:W-:Y:S01]  /*14060*/  UMOV UR8, UR13 ;  /* 0x0000000d00087c82 */ /* 0x000fe20008000000 */
[----:B------:R-:W-:Y:S02]  /*14070*/  SEL R5, R5, RZ, P1 ;  /* 0x000000ff05057207 */ /* 0x000fe40000800000 */
[----:B------:R-:W-:Y:S01]  /*14080*/  LOP3.LUT R4, R4, R7, RZ, 0x3c, !PT ;  /* 0x0000000704047212 */ /* 0x000fe200078e3cff */
[----:B------:R0:W-:Y:S02]  /*14090*/  UTMALDG.3D [UR8], [UR4], desc[UR6] ;  /* 0x00000608040075b4 */ /* 0x0001e40008011000 */
[----:B0-----:R-:W-:Y:S01]  /*140a0*/  UMOV UR8, UR14 ;  /* 0x0000000e00087c82 */ /* 0x001fe20008000000 */
[----:B------:R-:W-:-:S02]  /*140b0*/  UMOV UR11, UR18 ;  /* 0x00000012000b7c82 */ /* 0x000fc40008000000 */
[----:B------:R0:W-:Y:S02]  /*140c0*/  UTMALDG.3D [UR8], [UR24], desc[UR6] ;  /* 0x00000608180075b4 */ /* 0x0001e40008011000 */
[----:B0-----:R-:W-:Y:S05]  /*140d0*/  @P3 BRA `(.L_x_558) ;  /* 0xfffffffc00443947 */ /* 0x001fea000383ffff */
.L_x_554:
[----:B------:R-:W-:Y:S05]  /*140e0*/  BSYNC B1 ;  /* 0x0000000000017941 */ /* 0x000fea0003800000 */
.L_x_553:
[----:B------:R-:W2:Y:S01]  /*140f0*/  LDL.LU R14, [R1+0x200] ;  /* 0x00020000010e7983 */ /* 0x000ea20000300800 */
[----:B------:R-:W-:Y:S01]  /*14100*/  LOP3.LUT P1, RZ, R8, 0xff, RZ, 0xc0, !PT ;  /* 0x000000ff08ff7812 */ /* 0x000fe2000782c0ff */
[----:B------:R-:W-:Y:S01]  /*14110*/  VIADD R6, R6, UR38 ;  /* 0x0000002606067c36 */ /* 0x000fe20008000000 */
[----:B------:R-:W-:Y:S01]  /*14120*/  ULDC.64 UR4, c[0x0][0x650] ;  /* 0x0001940000047ab9 */ /* 0x000fe20000000a00 */
[----:B------:R-:W3:Y:S01]  /*14130*/  LDL.LU R12, [R1+0x204] ;  /* 0x00020400010c7983 */ /* 0x000ee20000300800 */
[----:B------:R-:W-:Y:S01]  /*14140*/  IMAD.MOV.U32 R4, RZ, RZ, -0x1 ;  /* 0xffffffffff047424 */ /* 0x000fe200078e00ff */
[----:B------:R-:W-:Y:S01]  /*14150*/  UISETP.GE.U32.AND UP0, UPT, UR38, 0x6, UPT ;  /* 0x000000062600788c */ /* 0x000fe2000bf06070 */
[----:B------:R-:W-:Y:S01]  /*14160*/  BSSY B1, `(.L_x_559) ;  /* 0x0000074000017945 */ /* 0x000fe20003800000 */
[----:B------:R-:W-:Y:S01]  /*14170*/  IMAD.MOV.U32 R19, RZ, RZ, -0x1 ;  /* 0xffffffffff137424 */ /* 0x000fe200078e00ff */
[----:B------:R-:W-:-:S03]  /*14180*/  PRMT R8, RZ, 0x7610, R8 ;  /* 0x00007610ff087816 */ /* 0x000fc60000000008 */
[----:B------:R-:W-:Y:S02]  /*14190*/  PLOP3.LUT P3, PT, PT, PT, UP0, 0x80, 0x0 ;  /* 0x000000000000781c */ /* 0x000fe40003f6f008 */
[----:B------:R-:W0:Y:S01]  /*141a0*/  @P1 S2R R3, SR_CgaCtaId ;  /* 0x0000000000031919 */ /* 0x000e220000008800 */
[----:B------:R-:W-:-:S04]  /*141b0*/  @P1 MOV R2, 0x400 ;  /* 0x0000040000021802 */ /* 0x000fc80000000f00 */
[----:B0-----:R-:W-:-:S04]  /*141c0*/  @P1 LEA R2, R3, R2, 0x18 ;  /* 0x0000000203021211 */ /* 0x001fc800078ec0ff */
[----:B------:R0:W-:Y:S01]  /*141d0*/  @P1 SYNCS.ARRIVE.TRANS64.A1T0 RZ, [R2+URZ+0x98], RZ ;  /* 0x000098ff02ff19a7 */ /* 0x0001e2000810003f */
[----:B------:R-:W-:Y:S01]  /*141e0*/  ISETP.GT.U32.AND P1, PT, R6, 0x5, PT ;  /* 0x000000050600780c */ /* 0x000fe20003f24070 */
[----:B0-----:R-:W-:-:S05]  /*141f0*/  IMAD.U32 R2, RZ, RZ, UR38 ;  /* 0x00000026ff027e24 */ /* 0x001fca000f8e00ff */
[----:B------:R-:W-:Y:S01]  /*14200*/  ISETP.LT.U32.AND P1, PT, R2, 0x6, P1 ;  /* 0x000000060200780c */ /* 0x000fe20000f21070 */
[----:B------:R-:W-:-:S05]  /*14210*/  IMAD.WIDE.U32 R2, R6, -0x55555555, RZ ;  /* 0xaaaaaaab06027825 */ /* 0x000fca00078e00ff */
[----:B------:R-:W-:Y:S02]  /*14220*/  SHF.R.U32.HI R5, RZ, 0x2, R3 ;  /* 0x00000002ff057819 */ /* 0x000fe40000011603 */
[----:B------:R-:W-:Y:S02]  /*14230*/  SEL R3, RZ, 0x1, !P1 ;  /* 0x00000001ff037807 */ /* 0x000fe40004800000 */
[----:B------:R-:W-:Y:S01]  /*14240*/  PRMT R2, RZ, 0x7610, R2 ;  /* 0x00007610ff027816 */ /* 0x000fe20000000002 */
[----:B------:R-:W-:Y:S01]  /*14250*/  IMAD R6, R5, -0x6, R6 ;  /* 0xfffffffa05067824 */ /* 0x000fe200078e0206 */
[----:B------:R-:W-:Y:S01]  /*14260*/  LOP3.LUT R0, R0, R3, RZ, 0x3c, !PT ;  /* 0x0000000300007212 */ /* 0x000fe200078e3cff */
[----:B------:R-:W-:-:S03]  /*14270*/  IMAD.MOV.U32 R3, RZ, RZ, -0x1 ;  /* 0xffffffffff037424 */ /* 0x000fc600078e00ff */
[----:B------:R-:W-:Y:S02]  /*14280*/  @P3 LOP3.LUT R0, R0, 0x1, R5, 0x78, !PT ;  /* 0x0000000100003812 */ /* 0x000fe400078e7805 */
[----:B---3--:R-:W-:-:S04]  /*14290*/  IADD3 R12, P1, R12, UR50, RZ ;  /* 0x000000320c0c7c10 */ /* 0x008fc8000ff3e0ff */
[----:B--2---:R-:W-:Y:S01]  /*142a0*/  IADD3.X R14, R14, UR39, RZ, P1, !PT ;  /* 0x000000270e0e7c10 */ /* 0x004fe20008ffe4ff */
[----:B------:R0:W-:Y:S01]  /*142b0*/  STL [R1+0x204], R12 ;  /* 0x0002040c01007387 */ /* 0x0001e20000100800 */
[----:B------:R-:W-:-:S03]  /*142c0*/  ISETP.GE.U32.AND P1, PT, R12, UR4, PT ;  /* 0x000000040c007c0c */ /* 0x000fc6000bf26070 */
[----:B------:R0:W-:Y:S01]  /*142d0*/  STL [R1+0x200], R14 ;  /* 0x0002000e01007387 */ /* 0x0001e20000100800 */
[----:B------:R-:W-:-:S03]  /*142e0*/  ISETP.GE.U32.AND.EX P1, PT, R14, UR5, PT, P1 ;  /* 0x000000050e007c0c */ /* 0x000fc6000bf26110 */
[----:B------:R0:W-:Y:S04]  /*142f0*/  STL [R1+0x208], R4 ;  /* 0x0002080401007387 */ /* 0x0001e80000100800 */
[----:B------:R0:W-:Y:S06]  /*14300*/  STL [R1+0x20c], R3 ;  /* 0x00020c0301007387 */ /* 0x0001ec0000100800 */
[----:B------:R-:W-:Y:S05]  /*14310*/  @P1 BRA `(.L_x_560) ;  /* 0x0000000400601947 */ /* 0x000fea0003800000 */
[----:B------:R-:W1:Y:S01]  /*14320*/  S2R R7, SR_CTAID.X ;  /* 0x0000000000077919 */ /* 0x000e620000002500 */
[----:B------:R-:W2:Y:S01]  /*14330*/  LDC R15, c[0x0][0x65c] ;  /* 0x00019700ff0f7b82 */ /* 0x000ea20000000800 */
[----:B------:R-:W-:Y:S01]  /*14340*/  ULDC UR4, c[0x0][0x150] ;  /* 0x0000540000047ab9 */ /* 0x000fe20000000800 */
[----:B------:R-:W-:Y:S01]  /*14350*/  ULDC UR7, c[0x0][0x630] ;  /* 0x00018c0000077ab9 */ /* 0x000fe20000000800 */
[----:B------:R-:W3:Y:S05]  /*14360*/  S2R R5, SR_CTAID.Y ;  /* 0x0000000000057919 */ /* 0x000eea0000002600 */
[----:B0-----:R-:W0:Y:S08]  /*14370*/  LDC R4, c[0x0][0x144] ;  /* 0x00005100ff047b82 */ /* 0x001e300000000800 */
[----:B------:R-:W4:Y:S01]  /*14380*/  LDC R10, c[0x0][0x148] ;  /* 0x00005200ff0a7b82 */ /* 0x000f220000000800 */
[----:B--2---:R-:W-:-:S02]  /*14390*/  ISETP.NE.AND P4, PT, R15, 0x1, PT ;  /* 0x000000010f00780c */ /* 0x004fc40003f85270 */
[----:B-1----:R-:W-:Y:S02]  /*143a0*/  I2FP.F32.U32 R2, R7 ;  /* 0x0000000700027245 */ /* 0x002fe40000201000 */
[----:B---3--:R-:W-:-:S03]  /*143b0*/  I2FP.F32.U32 R3, R5 ;  /* 0x0000000500037245 */ /* 0x008fc60000201000 */
[----:B------:R-:W-:Y:S01]  /*143c0*/  FMUL R2, R2, UR4 ;  /* 0x0000000402027c20 */ /* 0x000fe20008400000 */
[----:B------:R-:W-:Y:S02]  /*143d0*/  ULDC UR4, c[0x0][0x154] ;  /* 0x0000550000047ab9 */ /* 0x000fe40000000800 */
[----:B------:R-:W-:Y:S01]  /*143e0*/  FMUL R9, R3, UR4 ;  /* 0x0000000403097c20 */ /* 0x000fe20008400000 */
[----:B------:R-:W-:Y:S02]  /*143f0*/  ULDC.64 UR4, c[0x0][0x628] ;  /* 0x00018a0000047ab9 */ /* 0x000fe40000000a00 */
[----:B------:R-:W1:Y:S01]  /*14400*/  F2I.U32.TRUNC.NTZ R2, R2 ;  /* 0x0000000200027305 */ /* 0x000e62000020f000 */
[----:B------:R-:W-:-:S04]  /*14410*/  ISETP.NE.U32.AND P1, PT, RZ, UR4, PT ;  /* 0x00000004ff007c0c */ /* 0x000fc8000bf25070 */
[----:B------:R-:W-:-:S03]  /*14420*/  ISETP.NE.AND.EX P1, PT, RZ, UR5, PT, P1 ;  /* 0x00000005ff007c0c */ /* 0x000fc6000bf25310 */
[----:B------:R-:W2:Y:S01]  /*14430*/  F2I.U32.TRUNC.NTZ R9, R9 ;  /* 0x0000000900097305 */ /* 0x000ea2000020f000 */
[----:B-1----:R-:W-:Y:S02]  /*14440*/  IMAD.MOV R3, RZ, RZ, -R2 ;  /* 0x000000ffff037224 */ /* 0x002fe400078e0a02 */
[----:B------:R-:W-:Y:S02]  /*14450*/  IMAD.MOV.U32 R2, RZ, RZ, R12 ;  /* 0x000000ffff027224 */ /* 0x000fe400078e000c */
[----:B0-----:R-:W-:Y:S02]  /*14460*/  IMAD R7, R4, R3, R7 ;  /* 0x0000000304077224 */ /* 0x001fe400078e0207 */
[----:B--2---:R-:W-:-:S04]  /*14470*/  IMAD.MOV R3, RZ, RZ, -R9 ;  /* 0x000000ffff037224 */ /* 0x004fc800078e0a09 */
[----:B----4-:R-:W-:Y:S02]  /*14480*/  @P4 IMAD R7, R10, R3, R5 ;  /* 0x000000030a074224 */ /* 0x010fe400078e0205 */
[----:B------:R-:W-:Y:S01]  /*14490*/  IMAD.MOV.U32 R3, RZ, RZ, R14 ;  /* 0x000000ffff037224 */ /* 0x000fe200078e000e */
[----:B------:R-:W-:Y:S06]  /*144a0*/  @!P1 BRA `(.L_x_561) ;  /* 0x0000000000289947 */ /* 0x000fec0003800000 */
[----:B------:R-:W-:Y:S02]  /*144b0*/  ULDC UR6, c[0x0][0x634] ;  /* 0x00018d0000067ab9 */ /* 0x000fe40000000800 */
[----:B------:R-:W-:-:S05]  /*144c0*/  IADD3 R3, P1, R12, UR6, RZ ;  /* 0x000000060c037c10 */ /* 0x000fca000ff3e0ff */
[----:B------:R-:W-:-:S04]  /*144d0*/  IMAD.X R9, RZ, RZ, R14, P1 ;  /* 0x000000ffff097224 */ /* 0x000fc800008e060e */
[----:B------:R-:W-:-:S04]  /*144e0*/  IMAD.WIDE.U32 R4, R9, UR4, RZ ;  /* 0x0000000409047c25 */ /* 0x000fc8000f8e00ff */
[----:B------:R-:W-:-:S04]  /*144f0*/  IMAD.WIDE.U32 R4, P1, R3, UR5, R4 ;  /* 0x0000000503047c25 */ /* 0x000fc8000f820004 */
[----:B------:R-:W-:-:S04]  /*14500*/  IMAD.WIDE.U32 R2, R3, UR4, RZ ;  /* 0x0000000403027c25 */ /* 0x000fc8000f8e00ff */
[----:B------:R-:W-:Y:S01]  /*14510*/  IMAD.MOV.U32 R2, RZ, RZ, R5 ;  /* 0x000000ffff027224 */ /* 0x000fe200078e0005 */
[----:B------:R-:W-:Y:S01]  /*14520*/  IADD3 RZ, P3, R3, R4, RZ ;  /* 0x0000000403ff7210 */ /* 0x000fe20007f7e0ff */
[----:B------:R-:W-:-:S04]  /*14530*/  IMAD.X R3, RZ, RZ, RZ, P1 ;  /* 0x000000ffff037224 */ /* 0x000fc800008e06ff */
[----:B------:R-:W-:-:S08]  /*14540*/  IMAD.WIDE.U32.X R2, R9, UR5, R2, P3 ;  /* 0x0000000509027c25 */ /* 0x000fd000098e0402 */
.L_x_561:
[--C-:B------:R-:W-:Y:S01]  /*14550*/  SHF.R.U64 R19, R2, UR7, R3.reuse ;  /* 0x0000000702137c19 */ /* 0x100fe20008001203 */
[----:B------:R-:W-:Y:S01]  /*14560*/  ULDC.64 UR4, c[0x0][0x620] ;  /* 0x0001880000047ab9 */ /* 0x000fe20000000a00 */
[----:B------:R-:W-:Y:S01]  /*14570*/  SHF.R.U32.HI R2, RZ, UR7, R3 ;  /* 0x00000007ff027c19 */ /* 0x000fe20008011603 */
[----:B------:R-:W-:Y:S01]  /*14580*/  IMAD.MOV.U32 R3, RZ, RZ, R14 ;  /* 0x000000ffff037224 */ /* 0x000fe200078e000e */
[----:B------:R-:W-:Y:S01]  /*14590*/  IADD3 R9, P1, RZ, -R19, RZ ;  /* 0x80000013ff097210 */ /* 0x000fe20007f3e0ff */
[----:B------:R-:W-:-:S04]  /*145a0*/  ULDC.64 UR6, c[0x0][0x640] ;  /* 0x0001900000067ab9 */ /* 0x000fc80000000a00 */
[----:B------:R-:W-:Y:S01]  /*145b0*/  IMAD.X R2, RZ, RZ, ~R2, P1 ;  /* 0x000000ffff027224 */ /* 0x000fe200008e0e02 */
[----:B------:R-:W-:-:S03]  /*145c0*/  ISETP.NE.U32.AND P1, PT, RZ, UR6, PT ;  /* 0x00000006ff007c0c */ /* 0x000fc6000bf25070 */
[----:B------:R-:W-:Y:S01]  /*145d0*/  IMAD R2, R2, UR4, RZ ;  /* 0x0000000402027c24 */ /* 0x000fe2000f8e02ff */
[----:B------:R-:W-:-:S03]  /*145e0*/  ISETP.NE.AND.EX P1, PT, RZ, UR7, PT, P1 ;  /* 0x00000007ff007c0c */ /* 0x000fc6000bf25310 */
[----:B------:R-:W-:Y:S02]  /*145f0*/  IMAD R5, R9, UR5, R2 ;  /* 0x0000000509057c24 */ /* 0x000fe4000f8e0202 */
[----:B------:R-:W-:-:S04]  /*14600*/  IMAD.MOV.U32 R2, RZ, RZ, R12 ;  /* 0x000000ffff027224 */ /* 0x000fc800078e000c */
[----:B------:R-:W-:Y:S01]  /*14610*/  IMAD.WIDE.U32 R2, R9, UR4, R2 ;  /* 0x0000000409027c25 */ /* 0x000fe2000f8e0002 */
[----:B------:R-:W-:-:S03]  /*14620*/  ULDC UR4, c[0x0][0x618] ;  /* 0x0001860000047ab9 */ /* 0x000fc60000000800 */
[----:B------:R-:W-:-:S05]  /*14630*/  IMAD.IADD R3, R3, 0x1, R5 ;  /* 0x0000000103037824 */ /* 0x000fca00078e0205 */
[--C-:B------:R-:W-:Y:S02]  /*14640*/  SHF.R.U64 R9, R2, UR4, R3.reuse ;  /* 0x0000000402097c19 */ /* 0x100fe40008001203 */
[----:B------:R-:W-:Y:S01]  /*14650*/  SHF.R.U32.HI R2, RZ, UR4, R3 ;  /* 0x00000004ff027c19 */ /* 0x000fe20008011603 */
[----:B------:R-:W-:-:S03]  /*14660*/  ULDC UR4, c[0x0][0x608] ;  /* 0x0001820000047ab9 */ /* 0x000fc60000000800 */
[--C-:B------:R-:W-:Y:S02]  /*14670*/  SHF.R.U64 R11, R9, UR4, R2.reuse ;  /* 0x00000004090b7c19 */ /* 0x100fe40008001202 */
[----:B------:R-:W-:Y:S01]  /*14680*/  SHF.R.U32.HI R2, RZ, UR4, R2 ;  /* 0x00000004ff027c19 */ /* 0x000fe20008011602 */
[----:B------:R-:W-:-:S03]  /*14690*/  ULDC UR4, c[0x0][0x658] ;  /* 0x0001960000047ab9 */ /* 0x000fc60000000800 */
[--C-:B------:R-:W-:Y:S02]  /*146a0*/  SHF.R.U64 R10, R11, UR4, R2.reuse ;  /* 0x000000040b0a7c19 */ /* 0x100fe40008001202 */
[----:B------:R-:W-:-:S03]  /*146b0*/  SHF.R.U32.HI R13, RZ, UR4, R2 ;  /* 0x00000004ff0d7c19 */ /* 0x000fc60008011602 */
[----:B------:R-:W-:Y:S02]  /*146c0*/  IMAD.MOV.U32 R2, RZ, RZ, R10 ;  /* 0x000000ffff027224 */ /* 0x000fe400078e000a */
        /* <DEDUP_REMOVED lines=12> */
.L_x_562:
[----:B------:R-:W-:Y:S01]  /*14790*/  ULDC UR4, c[0x0][0x648] ;  /* 0x0001920000047ab9 */ /* 0x000fe20000000800 */
[----:B------:R-:W-:Y:S02]  /*147a0*/  LOP3.LUT R11, R11, UR16, RZ, 0xc0, !PT ;  /* 0x000000100b0b7c12 */ /* 0x000fe4000f8ec0ff */
[----:B------:R-:W-:Y:S01]  /*147b0*/  SHF.R.U64 R2, R2, UR4, R3 ;  /* 0x0000000402027c19 */ /* 0x000fe20008001203 */
[----:B------:R-:W-:Y:S01]  /*147c0*/  ULDC UR4, c[0x0][0x638] ;  /* 0x00018e0000047ab9 */ /* 0x000fe20000000800 */
[----:B------:R-:W-:-:S03]  /*147d0*/  LOP3.LUT R9, R9, UR15, RZ, 0xc0, !PT ;  /* 0x0000000f09097c12 */ /* 0x000fc6000f8ec0ff */
[----:B------:R-:W-:Y:S02]  /*147e0*/  IMAD.MOV R3, RZ, RZ, -R2 ;  /* 0x000000ffff037224 */ /* 0x000fe400078e0a02 */
[----:B------:R-:W-:Y:S02]  /*147f0*/  IMAD R4, R2, UR17, R11 ;  /* 0x0000001102047c24 */ /* 0x000fe4000f8e020b */
[----:B------:R-:W-:Y:S01]  /*14800*/  IMAD R10, R3, UR4, R10 ;  /* 0x00000004030a7c24 */ /* 0x000fe2000f8e020a */
[----:B------:R-:W-:Y:S01]  /*14810*/  ULDC UR4, c[0x0][0x610] ;  /* 0x0001840000047ab9 */ /* 0x000fe20000000800 */
[----:B------:R-:W-:Y:S02]  /*14820*/  IMAD.MOV.U32 R2, RZ, RZ, 0x1 ;  /* 0x00000001ff027424 */ /* 0x000fe400078e00ff */
[----:B------:R-:W-:Y:S01]  /*14830*/  IMAD R7, R4, UR4, R7 ;  /* 0x0000000404077c24 */ /* 0x000fe2000f8e0207 */
[----:B------:R-:W-:Y:S02]  /*14840*/  ULDC UR4, c[0x0][0x600] ;  /* 0x0001800000047ab9 */ /* 0x000fe40000000800 */
[----:B------:R-:W-:-:S05]  /*14850*/  IMAD R10, R10, UR4, R9 ;  /* 0x000000040a0a7c24 */ /* 0x000fca000f8e0209 */
[----:B------:R-:W-:Y:S02]  /*14860*/  SEL R4, R10, R7, !P4 ;  /* 0x000000070a047207 */ /* 0x000fe40006000000 */
[----:B------:R-:W-:-:S03]  /*14870*/  SEL R3, R7, R10, !P4 ;  /* 0x0000000a07037207 */ /* 0x000fc60006000000 */
[----:B------:R1:W-:Y:S04]  /*14880*/  STL [R1+0x20c], R4 ;  /* 0x00020c0401007387 */ /* 0x0003e80000100800 */
[----:B------:R1:W-:Y:S02]  /*14890*/  STL [R1+0x208], R3 ;  /* 0x0002080301007387 */ /* 0x0003e40000100800 */
.L_x_560:
[----:B------:R-:W-:Y:S05]  /*148a0*/  BSYNC B1 ;  /* 0x0000000000017941 */ /* 0x000fea0003800000 */
.L_x_559:
[----:B------:R-:W-:-:S13]  /*148b0*/  LOP3.LUT P1, RZ, R2, 0xff, RZ, 0xc0, !PT ;  /* 0x000000ff02ff7812 */ /* 0x000fda000782c0ff */
[----:B------:R-:W-:Y:S05]  /*148c0*/  @P1 BRA `(.L_x_563) ;  /* 0xfffffff4000c1947 */ /* 0x000fea000383ffff */
[----:B------:R-:W-:Y:S05]  /*148d0*/  BSYNC B0 ;  /* 0x0000000000007941 */ /* 0x000fea0003800000 */
.L_x_551:
[----:B------:R-:W-:-:S03]  /*148e0*/  UMOV UR4, 0xffffffff ;  /* 0xffffffff00047882 */ /* 0x000fc60000000000 */
[----:B------:R-:W-:Y:S05]  /*148f0*/  BRA.DIV UR4, `(.L_x_564) ;  /* 0x0000000604947947 */ /* 0x000fea000b800000 */
[----:B------:R-:W-:-:S13]  /*14900*/  ELECT P6, URZ, PT ;  /* 0x00000000003f782f */ /* 0x000fda00038c0000 */
.L_x_582:
[----:B------:R-:W-:Y:S04]  /*14910*/  BSSY B0, `(.L_x_565) ;  /* 0x000003e000007945 */ /* 0x000fe80003800000 */
[----:B------:R-:W-:Y:S05]  /*14920*/  @!P6 BRA `(.L_x_566) ;  /* 0x0000000000f0e947 */ /* 0x000fea0003800000 */
[----:B------:R-:W-:-:S04]  /*14930*/  ULOP3.LUT UR4, UR37, 0x2, URZ, 0xfc, !UPT ;  /* 0x0000000225047892 */ /* 0x000fc8000f8efc3f */
[----:B------:R-:W-:-:S06]  /*14940*/  UISETP.NE.AND UP0, UPT, UR4, 0x3, UPT ;  /* 0x000000030400788c */ /* 0x000fcc000bf05270 */
[----:B------:R-:W-:-:S13]  /*14950*/  PLOP3.LUT P0, PT, PT, PT, UP0, 0x80, 0x0 ;  /* 0x000000000000781c */ /* 0x000fda0003f0f008 */
[----:B------:R-:W-:Y:S05]  /*14960*/  @!P0 BRA `(.L_x_567) ;  /* 0x0000000000048947 */ /* 0x000fea0003800000 */
[----:B------:R-:W-:Y:S01]  /*14970*/  BPT.TRAP 0x1 ;  /* 0x000000040000795c */ /* 0x000fe20000300000 */
.L_x_567:
[----:B01----:R-:W0:Y:S01]  /*14980*/  S2R R3, SR_CgaCtaId ;  /* 0x0000000000037919 */ /* 0x003e220000008800 */
[----:B------:R-:W-:-:S04]  /*14990*/  MOV R2, 0x400 ;  /* 0x0000040000027802 */ /* 0x000fc80000000f00 */
[----:B0-----:R-:W-:Y:S02]  /*149a0*/  LEA R3, R3, R2, 0x18 ;  /* 0x0000000203037211 */ /* 0x001fe400078ec0ff */
[----:B------:R-:W-:-:S03]  /*149b0*/  SHF.L.U32 R2, R0, 0x1f, RZ ;  /* 0x0000001f00027819 */ /* 0x000fc600000006ff */
[----:B------:R-:W-:-:S04]  /*149c0*/  VIADD R3, R3, 0x30 ;  /* 0x0000003003037836 */ /* 0x000fc80000000000 */
[----:B------:R-:W-:-:S04]  /*149d0*/  IMAD R5, R6, 0x8, R3 ;  /* 0x0000000806057824 */ /* 0x000fc800078e0203 */
[----:B------:R-:W0:Y:S02]  /*149e0*/  SYNCS.PHASECHK.TRANS64.TRYWAIT P0, [R5+URZ], R2 ;  /* 0x00000002050075a7 */ /* 0x000e24000800017f */
[----:B0-----:R-:W-:Y:S05]  /*149f0*/  @!P0 BRA `(.L_x_568) ;  /* 0x0000000400748947 */ /* 0x001fea0003800000 */
.L_x_583:
[----:B------:R-:W-:-:S05]  /*14a00*/  VIADD R6, R6, 0x1 ;  /* 0x0000000106067836 */ /* 0x000fca0000000000 */
[----:B------:R-:W-:-:S04]  /*14a10*/  ISETP.NE.AND P0, PT, R6, 0x6, PT ;  /* 0x000000060600780c */ /* 0x000fc80003f05270 */
[----:B0-----:R-:W-:Y:S02]  /*14a20*/  SEL R5, RZ, 0x1, P0 ;  /* 0x00000001ff057807 */ /* 0x001fe40000000000 */
[----:B------:R-:W-:Y:S02]  /*14a30*/  SEL R6, R6, RZ, P0 ;  /* 0x000000ff06067207 */ /* 0x000fe40000000000 */
[----:B------:R-:W-:-:S03]  /*14a40*/  LOP3.LUT R5, R0, R5, RZ, 0x3c, !PT ;  /* 0x0000000500057212 */ /* 0x000fc600078e3cff */
[----:B------:R-:W-:Y:S01]  /*14a50*/  IMAD R7, R6, 0x8, R3 ;  /* 0x0000000806077824 */ /* 0x000fe200078e0203 */
[----:B------:R-:W-:-:S04]  /*14a60*/  SHF.L.U32 R0, R5, 0x1f, RZ ;  /* 0x0000001f05007819 */ /* 0x000fc800000006ff */
[----:B------:R-:W0:Y:S02]  /*14a70*/  SYNCS.PHASECHK.TRANS64.TRYWAIT P0, [R7+URZ], R0 ;  /* 0x00000000070075a7 */ /* 0x000e24000800017f */
[----:B0-----:R-:W-:Y:S05]  /*14a80*/  @!P0 BRA `(.L_x_569) ;  /* 0x0000000400648947 */ /* 0x001fea0003800000 */
.L_x_584:
[----:B0-----:R-:W-:-:S05]  /*14a90*/  VIADD R0, R6, 0x1 ;  /* 0x0000000106007836 */ /* 0x001fca0000000000 */
[----:B------:R-:W-:-:S04]  /*14aa0*/  ISETP.NE.AND P0, PT, R0, 0x6, PT ;  /* 0x000000060000780c */ /* 0x000fc80003f05270 */
[----:B------:R-:W-:Y:S02]  /*14ab0*/  SEL R2, RZ, 0x1, P0 ;  /* 0x00000001ff027807 */ /* 0x000fe40000000000 */
[----:B------:R-:W-:Y:S02]  /*14ac0*/  SEL R4, R0, RZ, P0 ;  /* 0x000000ff00047207 */ /* 0x000fe40000000000 */
[----:B------:R-:W-:-:S03]  /*14ad0*/  LOP3.LUT R5, R5, R2, RZ, 0x3c, !PT ;  /* 0x0000000205057212 */ /* 0x000fc600078e3cff */
[----:B------:R-:W-:Y:S01]  /*14ae0*/  IMAD R7, R4, 0x8, R3 ;  /* 0x0000000804077824 */ /* 0x000fe200078e0203 */
[----:B------:R-:W-:-:S04]  /*14af0*/  SHF.L.U32 R0, R5, 0x1f, RZ ;  /* 0x0000001f05007819 */ /* 0x000fc800000006ff */
[----:B------:R-:W0:Y:S02]  /*14b00*/  SYNCS.PHASECHK.TRANS64.TRYWAIT P0, [R7+URZ], R0 ;  /* 0x00000000070075a7 */ /* 0x000e24000800017f */
[----:B0-----:R-:W-:Y:S05]  /*14b10*/  @!P0 BRA `(.L_x_570) ;  /* 0x0000000400548947 */ /* 0x001fea0003800000 */
.L_x_585:
        /* <DEDUP_REMOVED lines=9> */
.L_x_586:
        /* <DEDUP_REMOVED lines=9> */
.L_x_587:
[----:B0-----:R-:W-:-:S05]  /*14c40*/  VIADD R0, R4, 0x1 ;  /* 0x0000000104007836 */ /* 0x001fca0000000000 */
[----:B------:R-:W-:-:S04]  /*14c50*/  ISETP.NE.AND P0, PT, R0, 0x6, PT ;  /* 0x000000060000780c */ /* 0x000fc80003f05270 */
[----:B------:R-:W-:Y:S02]  /*14c60*/  SEL R2, RZ, 0x1, P0 ;  /* 0x00000001ff027807 */ /* 0x000fe40000000000 */
[----:B------:R-:W-:Y:S02]  /*14c70*/  SEL R0, R0, RZ, P0 ;  /* 0x000000ff00007207 */ /* 0x000fe40000000000 */
[----:B------:R-:W-:-:S03]  /*14c80*/  LOP3.LUT R2, R5, R2, RZ, 0x3c, !PT ;  /* 0x0000000205027212 */ /* 0x000fc600078e3cff */
[----:B------:R-:W-:Y:S01]  /*14c90*/  IMAD R3, R0, 0x8, R3 ;  /* 0x0000000800037824 */ /* 0x000fe200078e0203 */
[----:B------:R-:W-:-:S07]  /*14ca0*/  SHF.L.U32 R0, R2, 0x1f, RZ ;  /* 0x0000001f02007819 */ /* 0x000fce00000006ff */
.L_x_573:
[----:B0-----:R0:W1:Y:S02]  /*14cb0*/  SYNCS.PHASECHK.TRANS64.TRYWAIT P0, [R3+URZ], R0 ;  /* 0x00000000030075a7 */ /* 0x001064000800017f */
[----:B-1----:R-:W-:Y:S05]  /*14cc0*/  @!P0 NANOSLEEP.SYNCS 0x989680 ;  /* 0x009896800000895d */ /* 0x002fea0003900000 */
[----:B------:R-:W1:Y:S02]  /*14cd0*/  @!P0 SYNCS.PHASECHK.TRANS64 P0, [R3+URZ], R0 ;  /* 0x00000000030085a7 */ /* 0x000e64000800007f */
[----:B-1----:R-:W-:Y:S05]  /*14ce0*/  @!P0 BRA `(.L_x_573) ;  /* 0xfffffffc00f08947 */ /* 0x002fea000383ffff */
.L_x_566:
[----:B------:R-:W-:Y:S05]  /*14cf0*/  BSYNC B0 ;  /* 0x0000000000007941 */ /* 0x000fea0003800000 */
.L_x_565:
[----:B------:R-:W-:Y:S05]  /*14d00*/  EXIT ;  /* 0x000000000000794d */ /* 0x000fea0003800000 */
.L_x_15:
[----:B-1----:R-:W-:-:S04]  /*14d10*/  IMAD.U32 R0, RZ, RZ, UR47 ;  /* 0x0000002fff007e24 */ /* 0x002fc8000f8e00ff */
[----:B------:R1:W3:Y:S03]  /*14d20*/  SYNCS.PHASECHK.TRANS64.TRYWAIT P0, [R0+URZ], R3 ;  /* 0x00000003000075a7 */ /* 0x0002e6000800017f */
[----:B---3--:R-:W-:Y:S05]  /*14d30*/  @!P0 NANOSLEEP.SYNCS 0x989680 ;  /* 0x009896800000895d */ /* 0x008fea0003900000 */
[----:B------:R-:W3:Y:S02]  /*14d40*/  @!P0 SYNCS.PHASECHK.TRANS64 P0, [R0+URZ], R3 ;  /* 0x00000003000085a7 */ /* 0x000ee4000800007f */
[----:B---3--:R-:W-:Y:S05]  /*14d50*/  @!P0 BRA `(.L_x_15) ;  /* 0xfffffffc00ec8947 */ /* 0x008fea000383ffff */
[----:B------:R-:W-:Y:S05]  /*14d60*/  BRA `(.L_x_574) ;  /* 0xfffffec8000c7947 */ /* 0x000fea000383ffff */
.L_x_20:
[----:B---3--:R3:W4:Y:S02]  /*14d70*/  SYNCS.PHASECHK.TRANS64.TRYWAIT P1, [R3+URZ], R0 ;  /* 0x00000000030075a7 */ /* 0x008724000802017f */
[----:B----4-:R-:W-:Y:S05]  /*14d80*/  @!P1 NANOSLEEP.SYNCS 0x989680 ;  /* 0x009896800000995d */ /* 0x010fea0003900000 */
[----:B------:R-:W4:Y:S02]  /*14d90*/  @!P1 SYNCS.PHASECHK.TRANS64 P1, [R3+URZ], R0 ;  /* 0x00000000030095a7 */ /* 0x000f24000802007f */
[----:B----4-:R-:W-:Y:S05]  /*14da0*/  @!P1 BRA `(.L_x_20) ;  /* 0xfffffffc00f09947 */ /* 0x010fea000383ffff */
[----:B------:R-:W-:Y:S05]  /*14db0*/  BRA `(.L_x_19) ;  /* 0xfffffec800807947 */ /* 0x000fea000383ffff */
.L_x_25:
[----:B-1----:R-:W-:-:S04]  /*14dc0*/  IMAD.U32 R4, RZ, RZ, UR4 ;  /* 0x00000004ff047e24 */ /* 0x002fc8000f8e00ff */
[----:B------:R1:W2:Y:S03]  /*14dd0*/  SYNCS.PHASECHK.TRANS64.TRYWAIT P1, [R4+URZ], R3 ;  /* 0x00000003040075a7 */ /* 0x0002a6000802017f */
[----:B--2---:R-:W-:Y:S05]  /*14de0*/  @!P1 NANOSLEEP.SYNCS 0x989680 ;  /* 0x009896800000995d */ /* 0x004fea0003900000 */
[----:B------:R-:W2:Y:S02]  /*14df0*/  @!P1 SYNCS.PHASECHK.TRANS64 P1, [R4+URZ], R3 ;  /* 0x00000003040095a7 */ /* 0x000ea4000802007f */
[----:B--2---:R-:W-:Y:S05]  /*14e00*/  @!P1 BRA `(.L_x_25) ;  /* 0xfffffffc00ec9947 */ /* 0x004fea000383ffff */
[----:B------:R-:W-:Y:S05]  /*14e10*/  BRA `(.L_x_24) ;  /* 0xfffffedc00cc7947 */ /* 0x000fea000383ffff */
.L_x_31:
[----:B0-----:R-:W-:-:S04]  /*14e20*/  IMAD.U32 R3, RZ, RZ, UR47 ;  /* 0x0000002fff037e24 */ /* 0x001fc8000f8e00ff */
[----:B------:R0:W1:Y:S03]  /*14e30*/  SYNCS.PHASECHK.TRANS64.TRYWAIT P0, [R3+URZ+0x10], R0 ;  /* 0x00001000030075a7 */ /* 0x000066000800017f */
[----:B-1----:R-:W-:Y:S05]  /*14e40*/  @!P0 NANOSLEEP.SYNCS 0x989680 ;  /* 0x009896800000895d */ /* 0x002fea0003900000 */
[----:B------:R-:W1:Y:S02]  /*14e50*/  @!P0 SYNCS.PHASECHK.TRANS64 P0, [R3+URZ+0x10], R0 ;  /* 0x00001000030085a7 */ /* 0x000e64000800007f */
[----:B-1----:R-:W-:Y:S05]  /*14e60*/  @!P0 BRA `(.L_x_31) ;  /* 0xfffffffc00ec8947 */ /* 0x002fea000383ffff */
[----:B------:R-:W-:Y:S05]  /*14e70*/  BRA `(.L_x_575) ;  /* 0xffffff0000747947 */ /* 0x000fea000383ffff */
.L_x_552:
[----:B------:R-:W-:Y:S01]  /*14e80*/  BSSY B1, `(.L_x_576) ;  /* 0x0000006000017945 */ /* 0x000fe20003800000 */
[----:B------:R-:W-:-:S07]  /*14e90*/  IMAD.MOV.U32 R15, RZ, RZ, -0x1 ;  /* 0xffffffffff0f7424 */ /* 0x000fce00078e00ff */
[----:B------:R-:W-:Y:S05]  /*14ea0*/  WARPSYNC.COLLECTIVE R15, `(.L_x_577) ;  /* 0x000000000f0c7348 */ /* 0x000fea0003c00000 */
[----:B------:R-:W-:Y:S02]  /*14eb0*/  ELECT P6, UR62, PT ;  /* 0x00000000003e782f */ /* 0x000fe400038c0000 */
[----:B------:R-:W-:Y:S01]  /*14ec0*/  MOV R14, UR62 ;  /* 0x0000003e000e7c02 */ /* 0x000fe20008000f00 */
[----:B------:R-:W-:Y:S10]  /*14ed0*/  ENDCOLLECTIVE ;  /* 0x000000000000791b */ /* 0x000ff40003800000 */
.L_x_577:
[----:B------:R-:W-:Y:S05]  /*14ee0*/  BSYNC B1 ;  /* 0x0000000000017941 */ /* 0x000fea0003800000 */
.L_x_576:
[----:B------:R-:W-:Y:S05]  /*14ef0*/  BRA `(.L_x_578) ;  /* 0xffffffec008c7947 */ /* 0x000fea000383ffff */
.L_x_555:
[----:B0-----:R0:W1:Y:S02]  /*14f00*/  SYNCS.PHASECHK.TRANS64.TRYWAIT P1, [R10+URZ+0x30], R7 ;  /* 0x000030070a0075a7 */ /* 0x001064000802017f */
[----:B-1----:R-:W-:Y:S05]  /*14f10*/  @!P1 NANOSLEEP.SYNCS 0x989680 ;  /* 0x009896800000995d */ /* 0x002fea0003900000 */
[----:B------:R-:W1:Y:S02]  /*14f20*/  @!P1 SYNCS.PHASECHK.TRANS64 P1, [R10+URZ+0x30], R7 ;  /* 0x000030070a0095a7 */ /* 0x000e64000802007f */
[----:B-1----:R-:W-:Y:S05]  /*14f30*/  @!P1 BRA `(.L_x_555) ;  /* 0xfffffffc00f09947 */ /* 0x002fea000383ffff */
[----:B------:R-:W-:Y:S05]  /*14f40*/  BRA `(.L_x_579) ;  /* 0xffffffec00c87947 */ /* 0x000fea000383ffff */
.L_x_564:
[----:B------:R-:W-:Y:S01]  /*14f50*/  BSSY B0, `(.L_x_580) ;  /* 0x0000006000007945 */ /* 0x000fe20003800000 */
[----:B------:R-:W-:-:S07]  /*14f60*/  IMAD.MOV.U32 R15, RZ, RZ, -0x1 ;  /* 0xffffffffff0f7424 */ /* 0x000fce00078e00ff */
[----:B01----:R-:W-:Y:S05]  /*14f70*/  WARPSYNC.COLLECTIVE R15, `(.L_x_581) ;  /* 0x000000000f0c7348 */ /* 0x003fea0003c00000 */
[----:B------:R-:W-:Y:S02]  /*14f80*/  ELECT P6, UR62, PT ;  /* 0x00000000003e782f */ /* 0x000fe400038c0000 */
[----:B0-----:R-:W-:Y:S01]  /*14f90*/  MOV R14, UR62 ;  /* 0x0000003e000e7c02 */ /* 0x001fe20008000f00 */
[----:B-1----:R-:W-:Y:S10]  /*14fa0*/  ENDCOLLECTIVE ;  /* 0x000000000000791b */ /* 0x002ff40003800000 */
.L_x_581:
[----:B------:R-:W-:Y:S05]  /*14fb0*/  BSYNC B0 ;  /* 0x0000000000007941 */ /* 0x000fea0003800000 */
.L_x_580:
[----:B------:R-:W-:Y:S05]  /*14fc0*/  BRA `(.L_x_582) ;  /* 0xfffffff800507947 */ /* 0x000fea000383ffff */
.L_x_568:
[----:B0-----:R0:W1:Y:S02]  /*14fd0*/  SYNCS.PHASECHK.TRANS64.TRYWAIT P0, [R5+URZ], R2 ;  /* 0x00000002050075a7 */ /* 0x001064000800017f */
[----:B-1----:R-:W-:Y:S05]  /*14fe0*/  @!P0 NANOSLEEP.SYNCS 0x989680 ;  /* 0x009896800000895d */ /* 0x002fea0003900000 */
[----:B------:R-:W1:Y:S02]  /*14ff0*/  @!P0 SYNCS.PHASECHK.TRANS64 P0, [R5+URZ], R2 ;  /* 0x00000002050085a7 */ /* 0x000e64000800007f */
[----:B-1----:R-:W-:Y:S05]  /*15000*/  @!P0 BRA `(.L_x_568) ;  /* 0xfffffffc00f08947 */ /* 0x002fea000383ffff */
[----:B------:R-:W-:Y:S05]  /*15010*/  BRA `(.L_x_583) ;  /* 0xfffffff800787947 */ /* 0x000fea000383ffff */
.L_x_569:
[----:B0-----:R0:W1:Y:S02]  /*15020*/  SYNCS.PHASECHK.TRANS64.TRYWAIT P0, [R7+URZ], R0 ;  /* 0x00000000070075a7 */ /* 0x001064000800017f */
[----:B-1----:R-:W-:Y:S05]  /*15030*/  @!P0 NANOSLEEP.SYNCS 0x989680 ;  /* 0x009896800000895d */ /* 0x002fea0003900000 */
[----:B------:R-:W1:Y:S02]  /*15040*/  @!P0 SYNCS.PHASECHK.TRANS64 P0, [R7+URZ], R0 ;  /* 0x00000000070085a7 */ /* 0x000e64000800007f */
[----:B-1----:R-:W-:Y:S05]  /*15050*/  @!P0 BRA `(.L_x_569) ;  /* 0xfffffffc00f08947 */ /* 0x002fea000383ffff */
[----:B------:R-:W-:Y:S05]  /*15060*/  BRA `(.L_x_584) ;  /* 0xfffffff800887947 */ /* 0x000fea000383ffff */
.L_x_570:
[----:B0-----:R0:W1:Y:S02]  /*15070*/  SYNCS.PHASECHK.TRANS64.TRYWAIT P0, [R7+URZ], R0 ;  /* 0x00000000070075a7 */ /* 0x001064000800017f */
[----:B-1----:R-:W-:Y:S05]  /*15080*/  @!P0 NANOSLEEP.SYNCS 0x989680 ;  /* 0x009896800000895d */ /* 0x002fea0003900000 */
[----:B------:R-:W1:Y:S02]  /*15090*/  @!P0 SYNCS.PHASECHK.TRANS64 P0, [R7+URZ], R0 ;  /* 0x00000000070085a7 */ /* 0x000e64000800007f */
[----:B-1----:R-:W-:Y:S05]  /*150a0*/  @!P0 BRA `(.L_x_570) ;  /* 0xfffffffc00f08947 */ /* 0x002fea000383ffff */
[----:B------:R-:W-:Y:S05]  /*150b0*/  BRA `(.L_x_585) ;  /* 0xfffffff800987947 */ /* 0x000fea000383ffff */
.L_x_571:
[----:B0-----:R0:W1:Y:S02]  /*150c0*/  SYNCS.PHASECHK.TRANS64.TRYWAIT P0, [R7+URZ], R0 ;  /* 0x00000000070075a7 */ /* 0x001064000800017f */
[----:B-1----:R-:W-:Y:S05]  /*150d0*/  @!P0 NANOSLEEP.SYNCS 0x989680 ;  /* 0x009896800000895d */ /* 0x002fea0003900000 */
[----:B------:R-:W1:Y:S02]  /*150e0*/  @!P0 SYNCS.PHASECHK.TRANS64 P0, [R7+URZ], R0 ;  /* 0x00000000070085a7 */ /* 0x000e64000800007f */
[----:B-1----:R-:W-:Y:S05]  /*150f0*/  @!P0 BRA `(.L_x_571) ;  /* 0xfffffffc00f08947 */ /* 0x002fea000383ffff */
[----:B------:R-:W-:Y:S05]  /*15100*/  BRA `(.L_x_586) ;  /* 0xfffffff800a87947 */ /* 0x000fea000383ffff */
.L_x_572:
[----:B0-----:R0:W1:Y:S02]  /*15110*/  SYNCS.PHASECHK.TRANS64.TRYWAIT P0, [R7+URZ], R0 ;  /* 0x00000000070075a7 */ /* 0x001064000800017f */
[----:B-1----:R-:W-:Y:S05]  /*15120*/  @!P0 NANOSLEEP.SYNCS 0x989680 ;  /* 0x009896800000895d */ /* 0x002fea0003900000 */
[----:B------:R-:W1:Y:S02]  /*15130*/  @!P0 SYNCS.PHASECHK.TRANS64 P0, [R7+URZ], R0 ;  /* 0x00000000070085a7 */ /* 0x000e64000800007f */
[----:B-1----:R-:W-:Y:S05]  /*15140*/  @!P0 BRA `(.L_x_572) ;  /* 0xfffffffc00f08947 */ /* 0x002fea000383ffff */
[----:B------:R-:W-:Y:S05]  /*15150*/  BRA `(.L_x_587) ;  /* 0xfffffff800b87947 */ /* 0x000fea000383ffff */
.L_x_588:
[----:B------:R-:W-:-:S00]  /*15160*/  BRA `(.L_x_588) ;  /* 0xfffffffc00fc7947 */ /* 0x000fc0000383ffff */
[----:B------:R-:W-:-:S00]  /*15170*/  NOP ;  /* 0x0000000000007918 */ /* 0x000fc00000000000 */
        /* <DEDUP_REMOVED lines=8> */
.L_x_589:


//--------------------- .nv.global.init           --------------------------
	.section	.nv.global.init,"aw",@progbits
.nv.global.init:
	.type		$str$22,@object
	.size		$str$22,($str$23 - $str$22)
$str$22:
        /*0000*/ 	.byte	0x6b, 0x5f, 0x74, 0x69, 0x6c, 0x65, 0x5f, 0x63, 0x6f, 0x75, 0x6e, 0x74, 0x20, 0x3e, 0x3d, 0x20
        /*0010*/ 	.byte	0x31, 0x00
	.type		$str$23,@object
	.size		$str$23,(__unnamed_1 - $str$23)
$str$23:
        /*0012*/ 	.byte	0x2f, 0x74, 0x6d, 0x70, 0x2f, 0x63, 0x75, 0x74, 0x6c, 0x61, 0x73, 0x73, 0x5f, 0x73, 0x77, 0x65
        /*0022*/ 	.byte	0x65, 0x70, 0x5f, 0x73, 0x72, 0x63, 0x2f, 0x69, 0x6e, 0x63, 0x6c, 0x75, 0x64, 0x65, 0x2f, 0x63
        /*0032*/ 	.byte	0x75, 0x74, 0x6c, 0x61, 0x73, 0x73, 0x2f, 0x67, 0x65, 0x6d, 0x6d, 0x2f, 0x63, 0x6f, 0x6c, 0x6c
        /*0042*/ 	.byte	0x65, 0x63, 0x74, 0x69, 0x76, 0x65, 0x2f, 0x73, 0x6d, 0x39, 0x30, 0x5f, 0x6d, 0x6d, 0x61, 0x5f
        /*0052*/ 	.byte	0x74, 0x6d, 0x61, 0x5f, 0x67, 0x6d, 0x6d, 0x61, 0x5f, 0x73, 0x73, 0x5f, 0x77, 0x61, 0x72, 0x70
        /*0062*/ 	.byte	0x73, 0x70, 0x65, 0x63, 0x69, 0x61, 0x6c, 0x69, 0x7a, 0x65, 0x64, 0x2e, 0x68, 0x70, 0x70, 0x00
	.type		__unnamed_1,@object
	.size		__unnamed_1,(.L_0 - __unnamed_1)
__unnamed_1:
        /* <DEDUP_REMOVED lines=172> */
        /*0b32*/ 	.byte	0x74, 0x65, 0x3a, 0x3a, 0x69, 0x64, 0x65, 0x6e, 0x74, 0x69, 0x74, 0x79, 0x5d, 0x00
.L_0:


//--------------------- .nv.shared._ZN7cutlass13device_kernelINS_4gemm6kernel13GemmUniversalIN4cute5tupleIJiiiiEEENS1_10collective13CollectiveMmaINS1_34MainloopSm90TmaGmmaWarpSpecializedILi6ENS5_IJNS4_1CILi1EEESB_SB_EEENS1_32KernelTmaWarpSpecializedPingpongEEENS5_IJNSA_ILi64EEENSA_ILi512EEESF_EEEaNS5_IJlSB_lEEEaSI_NS4_8TiledMMAINS4_8MMA_AtomIJNS4_4SM904GMMA27MMA_64x256x32_S32S8S8_SS_TNEEEENS4_6LayoutISC_NS5_IJNSA_ILi0EEESQ_SQ_EEEEENS5_IJNS4_10UnderscoreEST_ST_EEEEENS4_13SM90_TMA_LOADENS4_14ComposedLayoutINS4_7SwizzleILi2ELi4ELi3EEENS4_18smem_ptr_flag_bitsILi8EEENSP_INS5_IJNSA_ILi8EEESF_EEENS5_IJSF_SB_EEEEEEEvNS4_8identityESW_S16_vS17_EENS_8epilogue10collective6detail29Sm90TmaWarpSpecializedAdapterINS1A_15DefaultEpilogueIaSI_SI_NS19_6thread17LinearCombinationIaLi1EiiLNS1E_9ScaleType4KindE0ELNS_15FloatRoundStyleE2EaEENS1_15EpilogueDefaultEEEEEvvEEEEvNT_6ParamsE --------------------------
	.section	.nv.shared._ZN7cutlass13device_kernelINS_4gemm6kernel13GemmUniversalIN4cute5tupleIJiiiiEEENS1_10collective13CollectiveMmaINS1_34MainloopSm90TmaGmmaWarpSpecializedILi6ENS5_IJNS4_1CILi1EEESB_SB_EEENS1_32KernelTmaWarpSpecializedPingpongEEENS5_IJNSA_ILi64EEENSA_ILi512EEESF_EEEaNS5_IJlSB_lEEEaSI_NS4_8TiledMMAINS4_8MMA_AtomIJNS4_4SM904GMMA27MMA_64x256x32_S32S8S8_SS_TNEEEENS4_6LayoutISC_NS5_IJNSA_ILi0EEESQ_SQ_EEEEENS5_IJNS4_10UnderscoreEST_ST_EEEEENS4_13SM90_TMA_LOADENS4_14ComposedLayoutINS4_7SwizzleILi2ELi4ELi3EEENS4_18smem_ptr_flag_bitsILi8EEENSP_INS5_IJNSA_ILi8EEESF_EEENS5_IJSF_SB_EEEEEEEvNS4_8identityESW_S16_vS17_EENS_8epilogue10collective6detail29Sm90TmaWarpSpecializedAdapterINS1A_15DefaultEpilogueIaSI_SI_NS19_6thread17LinearCombinationIaLi1EiiLNS1E_9ScaleType4KindE0ELNS_15FloatRoundStyleE2EaEENS1_15EpilogueDefaultEEEEEvvEEEEvNT_6ParamsE,"aw",@nobits
	.sectionflags	@""
	.align	16
	.zero		1024


//--------------------- .nv.shared.reserved.0     --------------------------
	.section	.nv.shared.reserved.0,"aw",@nobits
	.weak		__nv_reservedSMEM_offset_0_alias
	.size		__nv_reservedSMEM_offset_0_alias, 0, 0
	.other		__nv_reservedSMEM_offset_0_alias,@"STO_CUDA_RESERVED_SHARED STV_DEFAULT"
__nv_reservedSMEM_offset_0_alias:
	.zero		0


//--------------------- .nv.global                --------------------------
	.section	.nv.global,"aw",@nobits
.nv.global:
	.type		_ZN40_INTERNAL_e9d088b6_4_k_cu_35e111a9_137204cute1_E,@object
	.size		_ZN40_INTERNAL_e9d088b6_4_k_cu_35e111a9_137204cute1_E,(_ZN40_INTERNAL_e9d088b6_4_k_cu_35e111a9_137204cuda3std3__45__cpo6cbeginE - _ZN40_INTERNAL_e9d088b6_4_k_cu_35e111a9_137204cute1_E)
_ZN40_INTERNAL_e9d088b6_4_k_cu_35e111a9_137204cute1_E:
	.zero		1
	.type		_ZN40_INTERNAL_e9d088b6_4_k_cu_35e111a9_137204cuda3std3__45__cpo6cbeginE,@object
	.size		_ZN40_INTERNAL_e9d088b6_4_k_cu_35e111a9_137204cuda3std3__45__cpo6cbeginE,(_ZN40_INTERNAL_e9d088b6_4_k_cu_35e111a9_137204cuda3std3__48in_placeE - _ZN40_INTERNAL_e9d088b6_4_k_cu_35e111a9_137204cuda3std3__45__cpo6cbeginE)
_ZN40_INTERNAL_e9d088b6_4_k_cu_35e111a9_137204cuda3std3__45__cpo6cbeginE:
	.zero		1
	.type		_ZN40_INTERNAL_e9d088b6_4_k_cu_35e111a9_137204cuda3std3__48in_placeE,@object
	.size		_ZN40_INTERNAL_e9d088b6_4_k_cu_35e111a9_137204cuda3std3__48in_placeE,(_ZN40_INTERNAL_e9d088b6_4_k_cu_35e111a9_137204cuda3std6ranges3__45__cpo9iter_moveE - _ZN40_INTERNAL_e9d088b6_4_k_cu_35e111a9_137204cuda3std3__48in_placeE)
_ZN40_INTERNAL_e9d088b6_4_k_cu_35e111a9_137204cuda3std3__48in_placeE:
	.zero		1
	.type		_ZN40_INTERNAL_e9d088b6_4_k_cu_35e111a9_137204cuda3std6ranges3__45__cpo9iter_moveE,@object
	.size		_ZN40_INTERNAL_e9d088b6_4_k_cu_35e111a9_137204cuda3std6ranges3__45__cpo9iter_moveE,(_ZN40_INTERNAL_e9d088b6_4_k_cu_35e111a9_137204cuda3std3__45__cpo5beginE - _ZN40_INTERNAL_e9d088b6_4_k_cu_35e111a9_137204cuda3std6ranges3__45__cpo9iter_moveE)
_ZN40_INTERNAL_e9d088b6_4_k_cu_35e111a9_137204cuda3std6ranges3__45__cpo9iter_moveE:
	.zero		1
	.type		_ZN40_INTERNAL_e9d088b6_4_k_cu_35e111a9_137204cuda3std3__45__cpo5beginE,@object
	.size		_ZN40_INTERNAL_e9d088b6_4_k_cu_35e111a9_137204cuda3std3__45__cpo5beginE,(_ZN40_INTERNAL_e9d088b6_4_k_cu_35e111a9_137204cuda3std3__442_GLOBAL__N__e9d088b6_4_k_cu_35e111a9_137206ignoreE - _ZN40_INTERNAL_e9d088b6_4_k_cu_35e111a9_137204cuda3std3__45__cpo5beginE)
_ZN40_INTERNAL_e9d088b6_4_k_cu_35e111a9_137204cuda3std3__45__cpo5beginE:
	.zero		1
	.type		_ZN40_INTERNAL_e9d088b6_4_k_cu_35e111a9_137204cuda3std3__442_GLOBAL__N__e9d088b6_4_k_cu_35e111a9_137206ignoreE,@object
	.size		_ZN40_INTERNAL_e9d088b6_4_k_cu_35e111a9_137204cuda3std3__442_GLOBAL__N__e9d088b6_4_k_cu_35e111a9_137206ignoreE,(_ZN40_INTERNAL_e9d088b6_4_k_cu_35e111a9_137204cute7productE - _ZN40_INTERNAL_e9d088b6_4_k_cu_35e111a9_137204cuda3std3__442_GLOBAL__N__e9d088b6_4_k_cu_35e111a9_137206ignoreE)
_ZN40_INTERNAL_e9d088b6_4_k_cu_35e111a9_137204cuda3std3__442_GLOBAL__N__e9d088b6_4_k_cu_35e111a9_137206ignoreE:
	.zero		1
	.type		_ZN40_INTERNAL_e9d088b6_4_k_cu_35e111a9_137204cute7productE,@object
	.size		_ZN40_INTERNAL_e9d088b6_4_k_cu_35e111a9_137204cute7productE,(_ZN40_INTERNAL_e9d088b6_4_k_cu_35e111a9_137204cuda3std3__45__cpo3endE - _ZN40_INTERNAL_e9d088b6_4_k_cu_35e111a9_137204cute7productE)
_ZN40_INTERNAL_e9d088b6_4_k_cu_35e111a9_137204cute7productE:
	.zero		1
	.type		_ZN40_INTERNAL_e9d088b6_4_k_cu_35e111a9_137204cuda3std3__45__cpo3endE,@object
	.size		_ZN40_INTERNAL_e9d088b6_4_k_cu_35e111a9_137204cuda3std3__45__cpo3endE,(_ZN40_INTERNAL_e9d088b6_4_k_cu_35e111a9_137204cuda3std3__419piecewise_constructE - _ZN40_INTERNAL_e9d088b6_4_k_cu_35e111a9_137204cuda3std3__45__cpo3endE)
_ZN40_INTERNAL_e9d088b6_4_k_cu_35e111a9_137204cuda3std3__45__cpo3endE:
	.zero		1
	.type		_ZN40_INTERNAL_e9d088b6_4_k_cu_35e111a9_137204cuda3std3__419piecewise_constructE,@object
	.size		_ZN40_INTERNAL_e9d088b6_4_k_cu_35e111a9_137204cuda3std3__419piecewise_constructE,(_ZN40_INTERNAL_e9d088b6_4_k_cu_35e111a9_137204cuda3std3__45__cpo4cendE - _ZN40_INTERNAL_e9d088b6_4_k_cu_35e111a9_137204cuda3std3__419piecewise_constructE)
_ZN40_INTERNAL_e9d088b6_4_k_cu_35e111a9_137204cuda3std3__419piecewise_constructE:
	.zero		1
	.type		_ZN40_INTERNAL_e9d088b6_4_k_cu_35e111a9_137204cuda3std3__45__cpo4cendE,@object
	.size		_ZN40_INTERNAL_e9d088b6_4_k_cu_35e111a9_137204cuda3std3__45__cpo4cendE,(_ZN40_INTERNAL_e9d088b6_4_k_cu_35e111a9_137204cuda3std6ranges3__45__cpo4swapE - _ZN40_INTERNAL_e9d088b6_4_k_cu_35e111a9_137204cuda3std3__45__cpo4cendE)
_ZN40_INTERNAL_e9d088b6_4_k_cu_35e111a9_137204cuda3std3__45__cpo4cendE:
	.zero		1
	.type		_ZN40_INTERNAL_e9d088b6_4_k_cu_35e111a9_137204cuda3std6ranges3__45__cpo4swapE,@object
	.size		_ZN40_INTERNAL_e9d088b6_4_k_cu_35e111a9_137204cuda3std6ranges3__45__cpo4swapE,(.L_8 - _ZN40_INTERNAL_e9d088b6_4_k_cu_35e111a9_137204cuda3std6ranges3__45__cpo4swapE)
_ZN40_INTERNAL_e9d088b6_4_k_cu_35e111a9_137204cuda3std6ranges3__45__cpo4swapE:
	.zero		1
.L_8:


//--------------------- .nv.constant0._ZN7cutlass13device_kernelINS_4gemm6kernel13GemmUniversalIN4cute5tupleIJiiiiEEENS1_10collective13CollectiveMmaINS1_34MainloopSm90TmaGmmaWarpSpecializedILi6ENS5_IJNS4_1CILi1EEESB_SB_EEENS1_32KernelTmaWarpSpecializedPingpongEEENS5_IJNSA_ILi64EEENSA_ILi512EEESF_EEEaNS5_IJlSB_lEEEaSI_NS4_8TiledMMAINS4_8MMA_AtomIJNS4_4SM904GMMA27MMA_64x256x32_S32S8S8_SS_TNEEEENS4_6LayoutISC_NS5_IJNSA_ILi0EEESQ_SQ_EEEEENS5_IJNS4_10UnderscoreEST_ST_EEEEENS4_13SM90_TMA_LOADENS4_14ComposedLayoutINS4_7SwizzleILi2ELi4ELi3EEENS4_18smem_ptr_flag_bitsILi8EEENSP_INS5_IJNSA_ILi8EEESF_EEENS5_IJSF_SB_EEEEEEEvNS4_8identityESW_S16_vS17_EENS_8epilogue10collective6detail29Sm90TmaWarpSpecializedAdapterINS1A_15DefaultEpilogueIaSI_SI_NS19_6thread17LinearCombinationIaLi1EiiLNS1E_9ScaleType4KindE0ELNS_15FloatRoundStyleE2EaEENS1_15EpilogueDefaultEEEEEvvEEEEvNT_6ParamsE --------------------------
	.section	.nv.constant0._ZN7cutlass13device_kernelINS_4gemm6kernel13GemmUniversalIN4cute5tupleIJiiiiEEENS1_10collective13CollectiveMmaINS1_34MainloopSm90TmaGmmaWarpSpecializedILi6ENS5_IJNS4_1CILi1EEESB_SB_EEENS1_32KernelTmaWarpSpecializedPingpongEEENS5_IJNSA_ILi64EEENSA_ILi512EEESF_EEEaNS5_IJlSB_lEEEaSI_NS4_8TiledMMAINS4_8MMA_AtomIJNS4_4SM904GMMA27MMA_64x256x32_S32S8S8_SS_TNEEEENS4_6LayoutISC_NS5_IJNSA_ILi0EEESQ_SQ_EEEEENS5_IJNS4_10UnderscoreEST_ST_EEEEENS4_13SM90_TMA_LOADENS4_14ComposedLayoutINS4_7SwizzleILi2ELi4ELi3EEENS4_18smem_ptr_flag_bitsILi8EEENSP_INS5_IJNSA_ILi8EEESF_EEENS5_IJSF_SB_EEEEEEEvNS4_8identityESW_S16_vS17_EENS_8epilogue10collective6detail29Sm90TmaWarpSpecializedAdapterINS1A_15DefaultEpilogueIaSI_SI_NS19_6thread17LinearCombinationIaLi1EiiLNS1E_9ScaleType4KindE0ELNS_15FloatRoundStyleE2EaEENS1_15EpilogueDefaultEEEEEvvEEEEvNT_6ParamsE,"a",@progbits
	.sectionflags	@""
	.align	4
.nv.constant0._ZN7cutlass13device_kernelINS_4gemm6kernel13GemmUniversalIN4cute5tupleIJiiiiEEENS1_10collective13CollectiveMmaINS1_34MainloopSm90TmaGmmaWarpSpecializedILi6ENS5_IJNS4_1CILi1EEESB_SB_EEENS1_32KernelTmaWarpSpecializedPingpongEEENS5_IJNSA_ILi64EEENSA_ILi512EEESF_EEEaNS5_IJlSB_lEEEaSI_NS4_8TiledMMAINS4_8MMA_AtomIJNS4_4SM904GMMA27MMA_64x256x32_S32S8S8_SS_TNEEEENS4_6LayoutISC_NS5_IJNSA_ILi0EEESQ_SQ_EEEEENS5_IJNS4_10UnderscoreEST_ST_EEEEENS4_13SM90_TMA_LOADENS4_14ComposedLayoutINS4_7SwizzleILi2ELi4ELi3EEENS4_18smem_ptr_flag_bitsILi8EEENSP_INS5_IJNSA_ILi8EEESF_EEENS5_IJSF_SB_EEEEEEEvNS4_8identityESW_S16_vS17_EENS_8epilogue10collective6detail29Sm90TmaWarpSpecializedAdapterINS1A_15DefaultEpilogueIaSI_SI_NS19_6thread17LinearCombinationIaLi1EiiLNS1E_9ScaleType4KindE0ELNS_15FloatRoundStyleE2EaEENS1_15EpilogueDefaultEEEEEvvEEEEvNT_6ParamsE:
	.zero		1664


//--------------------- SYMBOLS --------------------------

	.type		.nv.reservedSmem.offset0,@object
	.size		.nv.reservedSmem.offset0,0x4
	.type		__assertfail,@function
